//
// Generated by NVIDIA NVVM Compiler
//
// Compiler Build ID: CL-36424714
// Cuda compilation tools, release 13.0, V13.0.88
// Based on NVVM 20.0.0
//

.version 9.0
.target sm_100
.address_size 64

	// .globl	_Z13render_mandelifi4mat2P7palettePhii
.extern .func  (.param .b32 func_retval0) vprintf
(
	.param .b64 vprintf_param_0,
	.param .b64 vprintf_param_1
)
;
.global .align 1 .b8 $str[32] = {120, 32, 109, 117, 115, 116, 32, 98, 101, 32, 105, 110, 32, 116, 104, 101, 32, 114, 97, 110, 103, 101, 32, 48, 32, 116, 111, 32, 49, 46, 10};
.global .align 1 .b8 $str$1[28] = {80, 97, 108, 101, 116, 116, 101, 32, 101, 118, 97, 108, 117, 97, 116, 105, 111, 110, 32, 102, 97, 105, 108, 101, 100, 46, 10};

.visible .entry _Z13render_mandelifi4mat2P7palettePhii(
	.param .u32 _Z13render_mandelifi4mat2P7palettePhii_param_0,
	.param .f32 _Z13render_mandelifi4mat2P7palettePhii_param_1,
	.param .u32 _Z13render_mandelifi4mat2P7palettePhii_param_2,
	.param .align 4 .b8 _Z13render_mandelifi4mat2P7palettePhii_param_3[28],
	.param .u64 .ptr .align 1 _Z13render_mandelifi4mat2P7palettePhii_param_4,
	.param .u64 .ptr .align 1 _Z13render_mandelifi4mat2P7palettePhii_param_5,
	.param .u32 _Z13render_mandelifi4mat2P7palettePhii_param_6,
	.param .u32 _Z13render_mandelifi4mat2P7palettePhii_param_7
)
{
	.reg .pred 	%p<46>;
	.reg .b32 	%r<101>;
	.reg .b32 	%f<280>;
	.reg .b64 	%rd<21>;

	ld.param.f32 	%f59, [_Z13render_mandelifi4mat2P7palettePhii_param_3+20];
	ld.param.f32 	%f58, [_Z13render_mandelifi4mat2P7palettePhii_param_3+16];
	ld.param.f32 	%f57, [_Z13render_mandelifi4mat2P7palettePhii_param_3+12];
	ld.param.f32 	%f56, [_Z13render_mandelifi4mat2P7palettePhii_param_3+8];
	ld.param.f32 	%f55, [_Z13render_mandelifi4mat2P7palettePhii_param_3+4];
	ld.param.f32 	%f54, [_Z13render_mandelifi4mat2P7palettePhii_param_3];
	ld.param.u32 	%r33, [_Z13render_mandelifi4mat2P7palettePhii_param_0];
	ld.param.f32 	%f53, [_Z13render_mandelifi4mat2P7palettePhii_param_1];
	ld.param.u32 	%r34, [_Z13render_mandelifi4mat2P7palettePhii_param_2];
	ld.param.u64 	%rd4, [_Z13render_mandelifi4mat2P7palettePhii_param_4];
	ld.param.u64 	%rd3, [_Z13render_mandelifi4mat2P7palettePhii_param_5];
	ld.param.u32 	%r35, [_Z13render_mandelifi4mat2P7palettePhii_param_6];
	cvta.to.global.u64 	%rd1, %rd4;
	mov.u32 	%r37, %ctaid.x;
	mov.u32 	%r38, %ntid.x;
	mov.u32 	%r39, %tid.x;
	mad.lo.s32 	%r1, %r37, %r38, %r39;
	mov.u32 	%r40, %ctaid.y;
	mov.u32 	%r41, %ntid.y;
	mov.u32 	%r42, %tid.y;
	mad.lo.s32 	%r2, %r40, %r41, %r42;
	setp.lt.s32 	%p1, %r34, 1;
	mov.b32 	%r95, 0;
	mov.f32 	%f271, 0f00000000;
	mov.f32 	%f270, 0f00000000;
	@%p1 bra 	$L__BB0_11;
	cvt.rn.f32.u32 	%f1, %r34;
	setp.lt.s32 	%p2, %r33, 2;
	@%p2 bra 	$L__BB0_11;
	cvt.rn.f32.u32 	%f2, %r2;
	cvt.rn.f32.s32 	%f3, %r1;
	mov.f32 	%f270, 0f00000000;
	mov.b32 	%r87, 0;
	mov.u32 	%r96, %r87;
	mov.u32 	%r95, %r87;
$L__BB0_3:
	cvt.rn.f32.u32 	%f64, %r87;
	div.rn.f32 	%f65, %f64, %f1;
	add.f32 	%f66, %f65, %f3;
	mul.f32 	%f5, %f54, %f66;
	mul.f32 	%f6, %f55, %f66;
	mov.b32 	%r90, 0;
$L__BB0_4:
	cvt.rn.f32.u32 	%f69, %r90;
	div.rn.f32 	%f70, %f69, %f1;
	add.f32 	%f71, %f70, %f2;
	fma.rn.f32 	%f72, %f56, %f71, %f5;
	add.f32 	%f8, %f58, %f72;
	fma.rn.f32 	%f73, %f57, %f71, %f6;
	add.f32 	%f9, %f59, %f73;
	mov.f32 	%f267, 0f00000000;
	mov.f32 	%f266, 0f3F800000;
	mov.b32 	%r93, 0;
	mov.u32 	%r94, %r96;
	mov.f32 	%f268, %f8;
	mov.f32 	%f269, %f9;
$L__BB0_5:
	add.s32 	%r11, %r93, 2;
	mul.f32 	%f74, %f268, %f266;
	mul.f32 	%f75, %f269, %f267;
	sub.f32 	%f14, %f74, %f75;
	mul.f32 	%f76, %f269, %f266;
	fma.rn.f32 	%f15, %f268, %f267, %f76;
	mul.f32 	%f77, %f268, %f268;
	mul.f32 	%f78, %f269, %f269;
	sub.f32 	%f79, %f77, %f78;
	add.f32 	%f16, %f8, %f79;
	mul.f32 	%f80, %f269, %f268;
	fma.rn.f32 	%f269, %f80, 0f40000000, %f9;
	mul.f32 	%f81, %f269, %f269;
	fma.rn.f32 	%f18, %f16, %f16, %f81;
	setp.leu.f32 	%p3, %f18, %f53;
	@%p3 bra 	$L__BB0_7;
	add.s32 	%r95, %r95, 1;
	sqrt.rn.f32 	%f84, %f18;
	add.f32 	%f270, %f270, %f84;
	add.s32 	%r96, %r94, 2;
	bra.uni 	$L__BB0_8;
$L__BB0_7:
	add.f32 	%f267, %f15, %f15;
	add.f32 	%f266, %f14, %f14;
	mul.f32 	%f82, %f267, %f267;
	fma.rn.f32 	%f83, %f266, %f266, %f82;
	setp.geu.f32 	%p4, %f83, 0f358637BD;
	setp.lt.s32 	%p5, %r11, %r33;
	and.pred  	%p6, %p4, %p5;
	add.s32 	%r94, %r94, 1;
	add.s32 	%r93, %r93, 1;
	mov.f32 	%f268, %f16;
	@%p6 bra 	$L__BB0_5;
$L__BB0_8:
	add.s32 	%r90, %r90, 1;
	setp.ne.s32 	%p7, %r90, %r34;
	@%p7 bra 	$L__BB0_4;
	add.s32 	%r87, %r87, 1;
	setp.ne.s32 	%p8, %r87, %r34;
	@%p8 bra 	$L__BB0_3;
	cvt.rn.f32.s32 	%f271, %r96;
$L__BB0_11:
	mul.lo.s32 	%r21, %r34, %r34;
	setp.lt.s32 	%p9, %r95, 1;
	mov.f32 	%f277, 0f437F0000;
	mov.f32 	%f278, %f277;
	mov.f32 	%f279, %f277;
	@%p9 bra 	$L__BB0_37;
	cvt.rn.f32.u32 	%f87, %r95;
	div.rn.f32 	%f88, %f271, %f87;
	div.rn.f32 	%f89, %f270, %f87;
	add.f32 	%f90, %f88, 0f3F800000;
	setp.lt.f32 	%p10, %f89, 0f00800000;
	mul.f32 	%f91, %f89, 0f4B000000;
	selp.f32 	%f92, %f91, %f89, %p10;
	selp.f32 	%f93, 0fC1B80000, 0f00000000, %p10;
	mov.b32 	%r47, %f92;
	add.s32 	%r48, %r47, -1060439283;
	and.b32  	%r49, %r48, -8388608;
	sub.s32 	%r50, %r47, %r49;
	mov.b32 	%f94, %r50;
	cvt.rn.f32.s32 	%f95, %r49;
	fma.rn.f32 	%f96, %f95, 0f34000000, %f93;
	add.f32 	%f97, %f94, 0fBF800000;
	fma.rn.f32 	%f98, %f97, 0f3DC6B27F, 0fBE2C7F30;
	fma.rn.f32 	%f99, %f98, %f97, 0f3E2FCF2A;
	fma.rn.f32 	%f100, %f99, %f97, 0fBE374E43;
	fma.rn.f32 	%f101, %f100, %f97, 0f3E520BF4;
	fma.rn.f32 	%f102, %f101, %f97, 0fBE763C8B;
	fma.rn.f32 	%f103, %f102, %f97, 0f3E93BF99;
	fma.rn.f32 	%f104, %f103, %f97, 0fBEB8AA49;
	fma.rn.f32 	%f105, %f104, %f97, 0f3EF6384A;
	fma.rn.f32 	%f106, %f105, %f97, 0fBF38AA3B;
	mul.f32 	%f107, %f97, %f106;
	mul.f32 	%f108, %f97, %f107;
	fma.rn.f32 	%f109, %f97, 0f3FB8AA3B, %f108;
	add.f32 	%f110, %f96, %f109;
	setp.gt.u32 	%p11, %r47, 2139095039;
	fma.rn.f32 	%f111, %f92, 0f7F800000, 0f7F800000;
	selp.f32 	%f112, %f111, %f110, %p11;
	setp.eq.f32 	%p12, %f92, 0f00000000;
	selp.f32 	%f113, 0fFF800000, %f112, %p12;
	setp.lt.f32 	%p13, %f113, 0f00800000;
	mul.f32 	%f114, %f113, 0f4B000000;
	selp.f32 	%f115, %f114, %f113, %p13;
	selp.f32 	%f116, 0fC1B80000, 0f00000000, %p13;
	mov.b32 	%r51, %f115;
	add.s32 	%r52, %r51, -1060439283;
	and.b32  	%r53, %r52, -8388608;
	sub.s32 	%r54, %r51, %r53;
	mov.b32 	%f117, %r54;
	cvt.rn.f32.s32 	%f118, %r53;
	fma.rn.f32 	%f119, %f118, 0f34000000, %f116;
	add.f32 	%f120, %f117, 0fBF800000;
	fma.rn.f32 	%f121, %f120, 0f3DC6B27F, 0fBE2C7F30;
	fma.rn.f32 	%f122, %f121, %f120, 0f3E2FCF2A;
	fma.rn.f32 	%f123, %f122, %f120, 0fBE374E43;
	fma.rn.f32 	%f124, %f123, %f120, 0f3E520BF4;
	fma.rn.f32 	%f125, %f124, %f120, 0fBE763C8B;
	fma.rn.f32 	%f126, %f125, %f120, 0f3E93BF99;
	fma.rn.f32 	%f127, %f126, %f120, 0fBEB8AA49;
	fma.rn.f32 	%f128, %f127, %f120, 0f3EF6384A;
	fma.rn.f32 	%f129, %f128, %f120, 0fBF38AA3B;
	mul.f32 	%f130, %f120, %f129;
	mul.f32 	%f131, %f120, %f130;
	fma.rn.f32 	%f132, %f120, 0f3FB8AA3B, %f131;
	add.f32 	%f133, %f119, %f132;
	setp.gt.u32 	%p14, %r51, 2139095039;
	fma.rn.f32 	%f134, %f115, 0f7F800000, 0f7F800000;
	selp.f32 	%f135, %f134, %f133, %p14;
	setp.eq.f32 	%p15, %f115, 0f00000000;
	selp.f32 	%f136, 0fFF800000, %f135, %p15;
	sub.f32 	%f26, %f90, %f136;
	abs.f32 	%f27, %f26;
	setp.eq.f32 	%p16, %f26, 0f3F800000;
	mov.f32 	%f273, 0f3F800000;
	@%p16 bra 	$L__BB0_19;
	setp.num.f32 	%p17, %f27, %f27;
	@%p17 bra 	$L__BB0_15;
	mov.f32 	%f193, 0f3F19999A;
	add.rn.f32 	%f273, %f26, %f193;
	bra.uni 	$L__BB0_19;
$L__BB0_15:
	setp.neu.f32 	%p18, %f26, 0f00000000;
	setp.neu.f32 	%p19, %f27, 0f7F800000;
	and.pred  	%p20, %p18, %p19;
	@%p20 bra 	$L__BB0_17;
	add.f32 	%f192, %f26, %f26;
	mov.b32 	%r64, %f192;
	and.b32  	%r65, %r64, 2147483647;
	mov.b32 	%f273, %r65;
	bra.uni 	$L__BB0_19;
$L__BB0_17:
	setp.lt.f32 	%p21, %f27, 0f00800000;
	mul.f32 	%f137, %f27, 0f4B800000;
	selp.f32 	%f138, %f137, %f27, %p21;
	mov.b32 	%r55, %f138;
	add.s32 	%r56, %r55, -1060439283;
	and.b32  	%r57, %r56, -8388608;
	sub.s32 	%r58, %r55, %r57;
	mov.b32 	%f139, %r58;
	cvt.rn.f32.s32 	%f140, %r57;
	selp.f32 	%f141, 0fC1C00000, 0f00000000, %p21;
	fma.rn.f32 	%f142, %f140, 0f34000000, %f141;
	add.f32 	%f143, %f139, 0fBF800000;
	add.f32 	%f144, %f139, 0f3F800000;
	rcp.approx.ftz.f32 	%f145, %f144;
	add.f32 	%f146, %f143, %f143;
	mul.f32 	%f147, %f146, %f145;
	mul.f32 	%f148, %f147, %f147;
	neg.f32 	%f149, %f147;
	sub.f32 	%f150, %f143, %f147;
	add.f32 	%f151, %f150, %f150;
	fma.rn.f32 	%f152, %f149, %f143, %f151;
	mul.rn.f32 	%f153, %f145, %f152;
	fma.rn.f32 	%f154, %f148, 0f3A2C32E4, 0f3B52E7DB;
	fma.rn.f32 	%f155, %f154, %f148, 0f3C93BB73;
	fma.rn.f32 	%f156, %f155, %f148, 0f3DF6384F;
	mul.rn.f32 	%f157, %f156, %f148;
	fma.rn.f32 	%f158, %f147, 0f3FB8AA3B, %f142;
	mul.f32 	%f159, %f157, 0f40400000;
	sub.f32 	%f160, %f142, %f158;
	fma.rn.f32 	%f161, %f147, 0f3FB8AA3B, %f160;
	fma.rn.f32 	%f162, %f153, 0f3FB8AA3B, %f161;
	fma.rn.f32 	%f163, %f147, 0f32A55E34, %f162;
	fma.rn.f32 	%f164, %f159, %f153, %f163;
	fma.rn.f32 	%f165, %f157, %f147, %f164;
	add.rn.f32 	%f166, %f158, %f165;
	mov.f32 	%f167, 0f3F19999A;
	mul.rn.f32 	%f168, %f166, %f167;
	cvt.rni.f32.f32 	%f169, %f168;
	sub.f32 	%f170, %f168, %f169;
	neg.f32 	%f171, %f168;
	fma.rn.f32 	%f172, %f166, 0f3F19999A, %f171;
	neg.f32 	%f173, %f158;
	add.rn.f32 	%f174, %f166, %f173;
	neg.f32 	%f175, %f174;
	add.rn.f32 	%f176, %f165, %f175;
	fma.rn.f32 	%f177, %f176, 0f3F19999A, %f172;
	add.f32 	%f178, %f170, %f177;
	setp.gt.f32 	%p22, %f169, 0f00000000;
	selp.b32 	%r59, 0, -2097152000, %p22;
	setp.geu.f32 	%p23, %f26, 0f00000000;
	setp.lt.f32 	%p24, %f168, 0f00000000;
	selp.f32 	%f179, 0f00000000, 0f7F800000, %p24;
	abs.f32 	%f180, %f168;
	setp.gt.f32 	%p25, %f180, 0f43180000;
	cvt.rzi.s32.f32 	%r60, %f169;
	shl.b32 	%r61, %r60, 23;
	sub.s32 	%r62, %r61, %r59;
	mov.b32 	%f181, %r62;
	add.s32 	%r63, %r59, 2130706432;
	mov.b32 	%f182, %r63;
	fma.rn.f32 	%f183, %f178, 0f391FCB8E, 0f3AAF85ED;
	fma.rn.f32 	%f184, %f183, %f178, 0f3C1D9856;
	fma.rn.f32 	%f185, %f184, %f178, 0f3D6357BB;
	fma.rn.f32 	%f186, %f185, %f178, 0f3E75FDEC;
	fma.rn.f32 	%f187, %f186, %f178, 0f3F317218;
	fma.rn.f32 	%f188, %f187, %f178, 0f3F800000;
	mul.f32 	%f189, %f188, %f182;
	mul.f32 	%f190, %f189, %f181;
	selp.f32 	%f273, %f179, %f190, %p25;
	@%p23 bra 	$L__BB0_19;
	mov.f32 	%f273, 0f7FFFFFFF;
$L__BB0_19:
	div.rn.f32 	%f32, %f273, 0f41200000;
	abs.f32 	%f276, %f32;
	setp.lt.f32 	%p26, %f276, 0f3F800000;
	@%p26 bra 	$L__BB0_30;
	setp.gtu.f32 	%p27, %f276, 0f4B000000;
	@%p27 bra 	$L__BB0_27;
	mov.f32 	%f194, 0f3F800000;
	div.approx.f32 	%f195, %f276, %f194;
	cvt.rzi.f32.f32 	%f274, %f195;
	sub.f32 	%f35, %f276, %f274;
	mov.b32 	%r22, %f35;
	setp.lt.u32 	%p28, %r22, 1065353216;
	@%p28 bra 	$L__BB0_26;
	setp.lt.u32 	%p29, %r22, -2147483647;
	@%p29 bra 	$L__BB0_24;
	add.f32 	%f199, %f274, 0fBF800000;
	setp.lt.f32 	%p32, %f35, 0fBF800000;
	add.f32 	%f200, %f199, 0fBF800000;
	selp.f32 	%f274, %f200, %f199, %p32;
	bra.uni 	$L__BB0_26;
$L__BB0_24:
	add.f32 	%f274, %f274, 0f3F800000;
	setp.ltu.f32 	%p30, %f35, 0f40000000;
	@%p30 bra 	$L__BB0_26;
	add.f32 	%f196, %f274, 0f3F800000;
	add.f32 	%f197, %f35, 0fC0400000;
	setp.ge.f32 	%p31, %f197, 0f00000000;
	add.f32 	%f198, %f196, 0f3F800000;
	selp.f32 	%f274, %f198, %f196, %p31;
$L__BB0_26:
	sub.f32 	%f276, %f276, %f274;
	bra.uni 	$L__BB0_30;
$L__BB0_27:
	mov.b32 	%r23, %f276;
	and.b32  	%r66, %r23, 8388607;
	or.b32  	%r98, %r66, 1065353216;
	mov.b32 	%f275, %r98;
	and.b32  	%r67, %r23, -8388608;
	add.s32 	%r99, %r67, -1065353216;
	setp.eq.s32 	%p33, %r99, 0;
	@%p33 bra 	$L__BB0_29;
$L__BB0_28:
	min.u32 	%r68, %r99, 192937984;
	add.s32 	%r69, %r98, %r68;
	mov.b32 	%f201, %r69;
	sub.f32 	%f202, %f201, %f201;
	add.f32 	%f203, %f202, %f201;
	sub.f32 	%f204, %f201, %f203;
	mov.f32 	%f205, 0f3F800000;
	fma.rz.f32 	%f206, %f204, %f205, %f203;
	cvt.rzi.f32.f32 	%f207, %f206;
	sub.f32 	%f275, %f201, %f207;
	sub.s32 	%r99, %r99, %r68;
	mov.b32 	%r98, %f275;
	setp.ne.s32 	%p34, %r99, 0;
	setp.ne.s32 	%p35, %r98, 0;
	and.pred  	%p36, %p34, %p35;
	@%p36 bra 	$L__BB0_28;
$L__BB0_29:
	setp.gt.u32 	%p37, %r23, 2139095039;
	selp.f32 	%f209, 0f7FFFFFFF, 0f4B000000, %p37;
	mul.f32 	%f210, %f275, 0f34000000;
	mul.f32 	%f276, %f209, %f210;
$L__BB0_30:
	abs.f32 	%f211, %f276;
	setp.nan.f32 	%p38, %f211, %f211;
	copysign.f32 	%f212, %f32, %f276;
	selp.f32 	%f46, %f276, %f212, %p38;
	setp.lt.f32 	%p39, %f46, 0f00000000;
	setp.gt.f32 	%p40, %f46, 0f3F800000;
	or.pred  	%p41, %p39, %p40;
	mov.f32 	%f278, 0f00000000;
	mov.f32 	%f279, 0f430C0000;
	@%p41 bra 	$L__BB0_38;
	ld.global.u32 	%r30, [%rd1+4];
	setp.lt.s32 	%p42, %r30, 0;
	@%p42 bra 	$L__BB0_36;
	ld.global.u64 	%rd2, [%rd1+8];
	mov.b32 	%r100, 0;
$L__BB0_33:
	mul.wide.u32 	%rd5, %r100, 4;
	add.s64 	%rd6, %rd2, %rd5;
	ld.f32 	%f213, [%rd6];
	setp.leu.f32 	%p43, %f213, %f46;
	@%p43 bra 	$L__BB0_35;
	setp.eq.s32 	%p45, %r100, 0;
	add.f32 	%f214, %f46, 0f3F800000;
	selp.f32 	%f215, %f214, %f46, %p45;
	selp.b32 	%r71, %r30, %r100, %p45;
	ld.global.u64 	%rd7, [%rd1+24];
	mul.wide.u32 	%rd8, %r71, 16;
	add.s64 	%rd9, %rd7, %rd8;
	ld.f32 	%f216, [%rd9+-16];
	mul.f32 	%f217, %f215, %f215;
	mul.f32 	%f218, %f215, %f217;
	ld.f32 	%f219, [%rd9+-12];
	mul.f32 	%f220, %f217, %f219;
	fma.rn.f32 	%f221, %f218, %f216, %f220;
	ld.f32 	%f222, [%rd9+-8];
	fma.rn.f32 	%f223, %f215, %f222, %f221;
	ld.f32 	%f224, [%rd9+-4];
	add.f32 	%f225, %f224, %f223;
	max.f32 	%f226, %f225, 0f00000000;
	min.f32 	%f227, %f226, 0f437F0000;
	cvt.rzi.u32.f32 	%r72, %f227;
	ld.global.u64 	%rd10, [%rd1+32];
	add.s64 	%rd11, %rd10, %rd8;
	ld.f32 	%f228, [%rd11+-16];
	ld.f32 	%f229, [%rd11+-12];
	mul.f32 	%f230, %f217, %f229;
	fma.rn.f32 	%f231, %f218, %f228, %f230;
	ld.f32 	%f232, [%rd11+-8];
	fma.rn.f32 	%f233, %f215, %f232, %f231;
	ld.f32 	%f234, [%rd11+-4];
	add.f32 	%f235, %f234, %f233;
	max.f32 	%f236, %f235, 0f00000000;
	min.f32 	%f237, %f236, 0f437F0000;
	cvt.rzi.u32.f32 	%r73, %f237;
	ld.global.u64 	%rd12, [%rd1+40];
	add.s64 	%rd13, %rd12, %rd8;
	ld.f32 	%f238, [%rd13+-16];
	ld.f32 	%f239, [%rd13+-12];
	mul.f32 	%f240, %f217, %f239;
	fma.rn.f32 	%f241, %f218, %f238, %f240;
	ld.f32 	%f242, [%rd13+-8];
	fma.rn.f32 	%f243, %f215, %f242, %f241;
	ld.f32 	%f244, [%rd13+-4];
	add.f32 	%f245, %f244, %f243;
	max.f32 	%f246, %f245, 0f00000000;
	min.f32 	%f247, %f246, 0f437F0000;
	cvt.rzi.u32.f32 	%r74, %f247;
	and.b32  	%r75, %r72, 255;
	cvt.rn.f32.u32 	%f277, %r75;
	and.b32  	%r76, %r73, 255;
	cvt.rn.f32.u32 	%f278, %r76;
	and.b32  	%r77, %r74, 255;
	cvt.rn.f32.u32 	%f279, %r77;
	bra.uni 	$L__BB0_37;
$L__BB0_35:
	add.s32 	%r32, %r100, 1;
	setp.lt.s32 	%p44, %r100, %r30;
	mov.u32 	%r100, %r32;
	@%p44 bra 	$L__BB0_33;
$L__BB0_36:
	mov.u64 	%rd14, $str$1;
	cvta.global.u64 	%rd15, %rd14;
	{ // callseq 0, 0
	.param .b64 param0;
	st.param.b64 	[param0], %rd15;
	.param .b64 param1;
	st.param.b64 	[param1], 0;
	.param .b32 retval0;
	call.uni (retval0), 
	vprintf, 
	(
	param0, 
	param1
	);
	ld.param.b32 	%r78, [retval0];
	} // callseq 0
$L__BB0_37:
	cvt.rn.f32.u32 	%f254, %r21;
	cvt.rn.f32.s32 	%f255, %r95;
	div.rn.f32 	%f256, %f255, %f254;
	cvta.to.global.u64 	%rd18, %rd3;
	fma.rn.f32 	%f257, %f256, %f277, 0f00000000;
	cvt.rzi.u32.f32 	%r82, %f257;
	fma.rn.f32 	%f258, %f256, %f278, 0f00000000;
	cvt.rzi.u32.f32 	%r83, %f258;
	fma.rn.f32 	%f259, %f256, %f279, 0f00000000;
	cvt.rzi.u32.f32 	%r84, %f259;
	mad.lo.s32 	%r85, %r35, %r2, %r1;
	mul.lo.s32 	%r86, %r85, 3;
	cvt.s64.s32 	%rd19, %r86;
	add.s64 	%rd20, %rd18, %rd19;
	st.global.u8 	[%rd20], %r82;
	st.global.u8 	[%rd20+1], %r83;
	st.global.u8 	[%rd20+2], %r84;
	ret;
$L__BB0_38:
	mov.u64 	%rd16, $str;
	cvta.global.u64 	%rd17, %rd16;
	{ // callseq 1, 0
	.param .b64 param0;
	st.param.b64 	[param0], %rd17;
	.param .b64 param1;
	st.param.b64 	[param1], 0;
	.param .b32 retval0;
	call.uni (retval0), 
	vprintf, 
	(
	param0, 
	param1
	);
	ld.param.b32 	%r80, [retval0];
	} // callseq 1
	bra.uni 	$L__BB0_37;

}


// ===== COMPILED SASS (sm_100) =====

	.target	sm_100

	.elftype	@"ET_EXEC"


//--------------------- .note.nv.tkinfo           --------------------------
	.section	.note.nv.tkinfo,"",@"SHT_NOTE"
	.sectionflags	@"SHF_NOTE_NV_TKINFO"
	.tkinfo
        /*0018*/ 	.word	0x00000002
        /*0030*/ 	.string	""
        /*0030*/ 	.string	"ptxas"
        /*0030*/ 	.string	"Cuda compilation tools, release 13.0, V13.0.88"
        /*0030*/ 	.string	"Build cuda_13.0.r13.0/compiler.36424714_0"
        /*0030*/ 	.string	"-arch sm_100 -m 64 "



//--------------------- .note.nv.cuinfo           --------------------------
	.section	.note.nv.cuinfo,"",@"SHT_NOTE"
	.sectionflags	@"SHF_NOTE_NV_CUINFO"
        /*0018*/ 	.short	0x0002
        /*001a*/ 	.short	0x0064
        /*001c*/ 	.short	0x0082
	.zero		2


//--------------------- .nv.info                  --------------------------
	.section	.nv.info,"",@"SHT_CUDA_INFO"
	.align	4


	//----- nvinfo : EIATTR_REGCOUNT
	.align		4
        /*0000*/ 	.byte	0x04, 0x2f
        /*0002*/ 	.short	(.L_3 - .L_2)
	.align		4
.L_2:
        /*0004*/ 	.word	index@(_Z13render_mandelifi4mat2P7palettePhii)
        /*0008*/ 	.word	0x0000001e


	//----- nvinfo : EIATTR_FRAME_SIZE
	.align		4
.L_3:
        /*000c*/ 	.byte	0x04, 0x11
        /*000e*/ 	.short	(.L_5 - .L_4)
	.align		4
.L_4:
        /*0010*/ 	.word	index@($__internal_1_$__cuda_sm3x_div_rn_noftz_f32_slowpath)
        /*0014*/ 	.word	0x00000000


	//----- nvinfo : EIATTR_FRAME_SIZE
	.align		4
.L_5:
        /*0018*/ 	.byte	0x04, 0x11
        /*001a*/ 	.short	(.L_7 - .L_6)
	.align		4
.L_6:
        /*001c*/ 	.word	index@($__internal_0_$__cuda_sm20_sqrt_rn_f32_slowpath)
        /*0020*/ 	.word	0x00000000


	//----- nvinfo : EIATTR_FRAME_SIZE
	.align		4
.L_7:
        /*0024*/ 	.byte	0x04, 0x11
        /*0026*/ 	.short	(.L_9 - .L_8)
	.align		4
.L_8:
        /*0028*/ 	.word	index@(_Z13render_mandelifi4mat2P7palettePhii)
        /*002c*/ 	.word	0x00000000


	//----- nvinfo : EIATTR_MIN_STACK_SIZE
	.align		4
.L_9:
        /*0030*/ 	.byte	0x04, 0x12
        /*0032*/ 	.short	(.L_11 - .L_10)
	.align		4
.L_10:
        /*0034*/ 	.word	index@(_Z13render_mandelifi4mat2P7palettePhii)
        /*0038*/ 	.word	0x00000000
.L_11:


//--------------------- .nv.compat                --------------------------
	.section	.nv.compat,"",@"SHT_CUDA_COMPAT_INFO"
	.align	4
        /*0000*/ 	.byte	0x02, 0x09, 0x00, 0x00, 0x02, 0x02, 0x01, 0x00, 0x02, 0x05, 0x05, 0x00, 0x03, 0x07, 0x01, 0x01
        /*0010*/ 	.byte	0x02, 0x03, 0x00, 0x00, 0x02, 0x06, 0x01, 0x00, 0x04, 0x0b, 0x08, 0x00, 0x01, 0x00, 0x00, 0x00
        /*0020*/ 	.byte	0x00, 0x00, 0x00, 0x00


//--------------------- .nv.info._Z13render_mandelifi4mat2P7palettePhii --------------------------
	.section	.nv.info._Z13render_mandelifi4mat2P7palettePhii,"",@"SHT_CUDA_INFO"
	.sectionflags	@""
	.align	4


	//----- nvinfo : EIATTR_CUDA_API_VERSION
	.align		4
        /*0000*/ 	.byte	0x04, 0x37
        /*0002*/ 	.short	(.L_13 - .L_12)
.L_12:
        /*0004*/ 	.word	0x00000082


	//----- nvinfo : EIATTR_KPARAM_INFO
	.align		4
.L_13:
        /*0008*/ 	.byte	0x04, 0x17
        /*000a*/ 	.short	(.L_15 - .L_14)
.L_14:
        /*000c*/ 	.word	0x00000000
        /*0010*/ 	.short	0x0007
        /*0012*/ 	.short	0x003c
        /*0014*/ 	.byte	0x00, 0xf0, 0x11, 0x00


	//----- nvinfo : EIATTR_KPARAM_INFO
	.align		4
.L_15:
        /*0018*/ 	.byte	0x04, 0x17
        /*001a*/ 	.short	(.L_17 - .L_16)
.L_16:
        /*001c*/ 	.word	0x00000000
        /*0020*/ 	.short	0x0006
        /*0022*/ 	.short	0x0038
        /*0024*/ 	.byte	0x00, 0xf0, 0x11, 0x00


	//----- nvinfo : EIATTR_KPARAM_INFO
	.align		4
.L_17:
        /*0028*/ 	.byte	0x04, 0x17
        /*002a*/ 	.short	(.L_19 - .L_18)
.L_18:
        /*002c*/ 	.word	0x00000000
        /*0030*/ 	.short	0x0005
        /*0032*/ 	.short	0x0030
        /*0034*/ 	.byte	0x00, 0xf5, 0x21, 0x00


	//----- nvinfo : EIATTR_KPARAM_INFO
	.align		4
.L_19:
        /*0038*/ 	.byte	0x04, 0x17
        /*003a*/ 	.short	(.L_21 - .L_20)
.L_20:
        /*003c*/ 	.word	0x00000000
        /*0040*/ 	.short	0x0004
        /*0042*/ 	.short	0x0028
        /*0044*/ 	.byte	0x00, 0xf5, 0x21, 0x00


	//----- nvinfo : EIATTR_KPARAM_INFO
	.align		4
.L_21:
        /*0048*/ 	.byte	0x04, 0x17
        /*004a*/ 	.short	(.L_23 - .L_22)
.L_22:
        /*004c*/ 	.word	0x00000000
        /*0050*/ 	.short	0x0003
        /*0052*/ 	.short	0x000c
        /*0054*/ 	.byte	0x00, 0xf0, 0x71, 0x00


	//----- nvinfo : EIATTR_KPARAM_INFO
	.align		4
.L_23:
        /*0058*/ 	.byte	0x04, 0x17
        /*005a*/ 	.short	(.L_25 - .L_24)
.L_24:
        /*005c*/ 	.word	0x00000000
        /*0060*/ 	.short	0x0002
        /*0062*/ 	.short	0x0008
        /*0064*/ 	.byte	0x00, 0xf0, 0x11, 0x00


	//----- nvinfo : EIATTR_KPARAM_INFO
	.align		4
.L_25:
        /*0068*/ 	.byte	0x04, 0x17
        /*006a*/ 	.short	(.L_27 - .L_26)
.L_26:
        /*006c*/ 	.word	0x00000000
        /*0070*/ 	.short	0x0001
        /*0072*/ 	.short	0x0004
        /*0074*/ 	.byte	0x00, 0xf0, 0x11, 0x00


	//----- nvinfo : EIATTR_KPARAM_INFO
	.align		4
.L_27:
        /*0078*/ 	.byte	0x04, 0x17
        /*007a*/ 	.short	(.L_29 - .L_28)
.L_28:
        /*007c*/ 	.word	0x00000000
        /*0080*/ 	.short	0x0000
        /*0082*/ 	.short	0x0000
        /*0084*/ 	.byte	0x00, 0xf0, 0x11, 0x00


	//----- nvinfo : EIATTR_SPARSE_MMA_MASK
	.align		4
.L_29:
        /*0088*/ 	.byte	0x03, 0x50
        /*008a*/ 	.short	0x0000


	//----- nvinfo : EIATTR_MAXREG_COUNT
	.align		4
        /*008c*/ 	.byte	0x03, 0x1b
        /*008e*/ 	.short	0x00ff


	//----- nvinfo : EIATTR_EXTERNS
	.align		4
        /*0090*/ 	.byte	0x04, 0x0f
        /*0092*/ 	.short	(.L_31 - .L_30)


	//   ....[0]....
	.align		4
.L_30:
        /*0094*/ 	.word	index@(vprintf)


	//----- nvinfo : EIATTR_MERCURY_ISA_VERSION
	.align		4
.L_31:
        /*0098*/ 	.byte	0x03, 0x5f
        /*009a*/ 	.short	0x0101


	//----- nvinfo : EIATTR_VRC_CTA_INIT_COUNT
	.align		4
        /*009c*/ 	.byte	0x02, 0x4a
	.zero		1
	.zero		1


	//----- nvinfo : EIATTR_SYSCALL_OFFSETS
	.align		4
        /*00a0*/ 	.byte	0x04, 0x46
        /*00a2*/ 	.short	(.L_33 - .L_32)


	//   ....[0]....
.L_32:
        /*00a4*/ 	.word	0x00001770


	//   ....[1]....
        /*00a8*/ 	.word	0x000018d0


	//----- nvinfo : EIATTR_EXIT_INSTR_OFFSETS
	.align		4
.L_33:
        /*00ac*/ 	.byte	0x04, 0x1c
        /*00ae*/ 	.short	(.L_35 - .L_34)


	//   ....[0]....
.L_34:
        /*00b0*/ 	.word	0x00001e00


	//----- nvinfo : EIATTR_CRS_STACK_SIZE
	.align		4
.L_35:
        /*00b4*/ 	.byte	0x04, 0x1e
        /*00b6*/ 	.short	(.L_37 - .L_36)
.L_36:
        /*00b8*/ 	.word	0x00000000


	//----- nvinfo : EIATTR_CBANK_PARAM_SIZE
	.align		4
.L_37:
        /*00bc*/ 	.byte	0x03, 0x19
        /*00be*/ 	.short	0x0040


	//----- nvinfo : EIATTR_PARAM_CBANK
	.align		4
        /*00c0*/ 	.byte	0x04, 0x0a
        /*00c2*/ 	.short	(.L_39 - .L_38)
	.align		4
.L_38:
        /*00c4*/ 	.word	index@(.nv.constant0._Z13render_mandelifi4mat2P7palettePhii)
        /*00c8*/ 	.short	0x0380
        /*00ca*/ 	.short	0x0040


	//----- nvinfo : EIATTR_SW_WAR
	.align		4
.L_39:
        /*00cc*/ 	.byte	0x04, 0x36
        /*00ce*/ 	.short	(.L_41 - .L_40)
.L_40:
        /*00d0*/ 	.word	0x00000008
.L_41:


//--------------------- .nv.callgraph             --------------------------
	.section	.nv.callgraph,"",@"SHT_CUDA_CALLGRAPH"
	.align	4
	.sectionentsize	8
	.align		4
        /*0000*/ 	.word	0x00000000
	.align		4
        /*0004*/ 	.word	0xffffffff
	.align		4
        /*0008*/ 	.word	index@(_Z13render_mandelifi4mat2P7palettePhii)
	.align		4
        /*000c*/ 	.word	index@(vprintf)
	.align		4
        /*0010*/ 	.word	0x00000000
	.align		4
        /*0014*/ 	.word	0xfffffffe
	.align		4
        /*0018*/ 	.word	0x00000000
	.align		4
        /*001c*/ 	.word	0xfffffffd
	.align		4
        /*0020*/ 	.word	0x00000000
	.align		4
        /*0024*/ 	.word	0xfffffffc


//--------------------- .nv.constant4             --------------------------
	.section	.nv.constant4,"a",@progbits
	.align	8
	.align		8
.nv.constant4:
        /*0000*/ 	.dword	vprintf
	.align		8
        /*0008*/ 	.dword	$str
	.align		8
        /*0010*/ 	.dword	$str$1


//--------------------- .text._Z13render_mandelifi4mat2P7palettePhii --------------------------
	.section	.text._Z13render_mandelifi4mat2P7palettePhii,"ax",@progbits
	.align	128
        .global         _Z13render_mandelifi4mat2P7palettePhii
        .type           _Z13render_mandelifi4mat2P7palettePhii,@function
        .size           _Z13render_mandelifi4mat2P7palettePhii,(.L_x_52 - _Z13render_mandelifi4mat2P7palettePhii)
        .other          _Z13render_mandelifi4mat2P7palettePhii,@"STO_CUDA_ENTRY STV_DEFAULT"
_Z13render_mandelifi4mat2P7palettePhii:
.text._Z13render_mandelifi4mat2P7palettePhii:
[----:B------:R-:W0:Y:S01]  /*0000*/  LDC R1, c[0x0][0x37c] ;  /* 0x0000df00ff017b82 */ /* 0x000e220000000800 */
[----:B------:R-:W1:Y:S01]  /*0010*/  LDCU UR7, c[0x0][0x380] ;  /* 0x00007000ff0777ac */ /* 0x000e620008000800 */
[----:B------:R-:W2:Y:S06]  /*0020*/  S2R R3, SR_TID.X ;  /* 0x0000000000037919 */ /* 0x000eac0000002100 */
[----:B------:R-:W2:Y:S01]  /*0030*/  LDC R18, c[0x0][0x360] ;  /* 0x0000d800ff127b82 */ /* 0x000ea20000000800 */
[----:B------:R-:W-:Y:S01]  /*0040*/  HFMA2 R19, -RZ, RZ, 0, 0 ;  /* 0x00000000ff137431 */ /* 0x000fe200000001ff */
[----:B------:R-:W3:Y:S01]  /*0050*/  LDCU UR6, c[0x0][0x388] ;  /* 0x00007100ff0677ac */ /* 0x000ee20008000800 */
[----:B------:R-:W4:Y:S01]  /*0060*/  S2R R0, SR_TID.Y ;  /* 0x0000000000007919 */ /* 0x000f220000002200 */
[----:B------:R-:W-:Y:S01]  /*0070*/  HFMA2 R7, -RZ, RZ, 0, 0 ;  /* 0x00000000ff077431 */ /* 0x000fe200000001ff */
[----:B------:R-:W-:-:S03]  /*0080*/  MOV R10, RZ ;  /* 0x000000ff000a7202 */ /* 0x000fc60000000f00 */
[----:B------:R-:W2:Y:S08]  /*0090*/  S2UR UR4, SR_CTAID.X ;  /* 0x00000000000479c3 */ /* 0x000eb00000002500 */
[----:B------:R-:W4:Y:S01]  /*00a0*/  S2UR UR5, SR_CTAID.Y ;  /* 0x00000000000579c3 */ /* 0x000f220000002600 */
[----:B-1----:R-:W-:-:S04]  /*00b0*/  UISETP.GE.AND UP0, UPT, UR7, 0x2, UPT ;  /* 0x000000020700788c */ /* 0x002fc8000bf06270 */
[----:B---3--:R-:W-:-:S03]  /*00c0*/  UISETP.LT.OR UP0, UPT, UR6, 0x1, !UP0 ;  /* 0x000000010600788c */ /* 0x008fc6000c701670 */
[----:B------:R-:W4:Y:S01]  /*00d0*/  LDC R17, c[0x0][0x364] ;  /* 0x0000d900ff117b82 */ /* 0x000f220000000800 */
[----:B--2---:R-:W-:Y:S02]  /*00e0*/  IMAD R18, R18, UR4, R3 ;  /* 0x0000000412127c24 */ /* 0x004fe4000f8e0203 */
[----:B----4-:R-:W-:-:S03]  /*00f0*/  IMAD R17, R17, UR5, R0 ;  /* 0x0000000511117c24 */ /* 0x010fc6000f8e0200 */
[----:B0-----:R-:W-:Y:S05]  /*0100*/  BRA.U UP0, `(.L_x_0) ;  /* 0x0000000500b07547 */ /* 0x001fea000b800000 */
[----:B------:R-:W-:Y:S01]  /*0110*/  I2FP.F32.U32 R6, R17 ;  /* 0x0000001100067245 */ /* 0x000fe20000201000 */
[----:B------:R-:W-:Y:S01]  /*0120*/  IMAD.MOV.U32 R10, RZ, RZ, RZ ;  /* 0x000000ffff0a7224 */ /* 0x000fe200078e00ff */
[----:B------:R-:W-:Y:S01]  /*0130*/  I2FP.F32.S32 R2, R18 ;  /* 0x0000001200027245 */ /* 0x000fe20000201400 */
[----:B------:R-:W-:Y:S01]  /*0140*/  UMOV UR4, URZ ;  /* 0x000000ff00047c82 */ /* 0x000fe20008000000 */
[----:B------:R-:W-:Y:S02]  /*0150*/  MOV R7, RZ ;  /* 0x000000ff00077202 */ /* 0x000fe40000000f00 */
[----:B------:R-:W-:Y:S02]  /*0160*/  MOV R19, RZ ;  /* 0x000000ff00137202 */ /* 0x000fe40000000f00 */
[----:B------:R-:W-:-:S07]  /*0170*/  I2FP.F32.U32 R3, UR6 ;  /* 0x0000000600037c45 */ /* 0x000fce0008201000 */
.L_x_11:
[----:B------:R-:W0:Y:S01]  /*0180*/  MUFU.RCP R4, R3 ;  /* 0x0000000300047308 */ /* 0x000e220000001000 */
[----:B------:R-:W1:Y:S01]  /*0190*/  LDCU UR5, c[0x0][0x388] ;  /* 0x00007100ff0577ac */ /* 0x000e620008000800 */
[----:B------:R-:W-:Y:S01]  /*01a0*/  I2FP.F32.U32 R0, UR4 ;  /* 0x0000000400007c45 */ /* 0x000fe20008201000 */
[----:B------:R-:W-:-:S05]  /*01b0*/  UIADD3 UR4, UPT, UPT, UR4, 0x1, URZ ;  /* 0x0000000104047890 */ /* 0x000fca000fffe0ff */
[----:B------:R-:W2:Y:S01]  /*01c0*/  FCHK P0, R0, R3 ;  /* 0x0000000300007302 */ /* 0x000ea20000000000 */
[----:B0-----:R-:W-:Y:S01]  /*01d0*/  FFMA R5, R4, -R3, 1 ;  /* 0x3f80000004057423 */ /* 0x001fe20000000803 */
[----:B-1----:R-:W-:-:S03]  /*01e0*/  UISETP.NE.AND UP0, UPT, UR4, UR5, UPT ;  /* 0x000000050400728c */ /* 0x002fc6000bf05270 */
[----:B------:R-:W-:-:S04]  /*01f0*/  FFMA R5, R4, R5, R4 ;  /* 0x0000000504057223 */ /* 0x000fc80000000004 */
[----:B------:R-:W-:-:S04]  /*0200*/  FFMA R4, R0, R5, RZ ;  /* 0x0000000500047223 */ /* 0x000fc800000000ff */
[----:B------:R-:W-:-:S04]  /*0210*/  FFMA R8, R4, -R3, R0 ;  /* 0x8000000304087223 */ /* 0x000fc80000000000 */
[----:B------:R-:W-:Y:S01]  /*0220*/  FFMA R5, R5, R8, R4 ;  /* 0x0000000805057223 */ /* 0x000fe20000000004 */
[----:B--2---:R-:W-:Y:S06]  /*0230*/  @!P0 BRA `(.L_x_1) ;  /* 0x00000000000c8947 */ /* 0x004fec0003800000 */
[----:B------:R-:W-:-:S07]  /*0240*/  MOV R4, 0x260 ;  /* 0x0000026000047802 */ /* 0x000fce0000000f00 */
[----:B------:R-:W-:Y:S05]  /*0250*/  CALL.REL.NOINC `($__internal_1_$__cuda_sm3x_div_rn_noftz_f32_slowpath) ;  /* 0x0000001c00447944 */ /* 0x000fea0003c00000 */
[----:B------:R-:W-:-:S07]  /*0260*/  MOV R5, R0 ;  /* 0x0000000000057202 */ /* 0x000fce0000000f00 */
.L_x_1:
[----:B------:R-:W0:Y:S01]  /*0270*/  LDCU UR6, c[0x0][0x390] ;  /* 0x00007200ff0677ac */ /* 0x000e220008000800 */
[----:B------:R-:W-:Y:S01]  /*0280*/  FADD R5, R2, R5 ;  /* 0x0000000502057221 */ /* 0x000fe20000000000 */
[----:B------:R-:W1:Y:S03]  /*0290*/  LDCU UR5, c[0x0][0x38c] ;  /* 0x00007180ff0577ac */ /* 0x000e660008000800 */
[C---:B0-----:R-:W-:Y:S01]  /*02a0*/  FMUL R8, R5.reuse, UR6 ;  /* 0x0000000605087c20 */ /* 0x041fe20008400000 */
[----:B-1----:R-:W-:Y:S01]  /*02b0*/  FMUL R9, R5, UR5 ;  /* 0x0000000505097c20 */ /* 0x002fe20008400000 */
[----:B------:R-:W-:-:S06]  /*02c0*/  UMOV UR5, URZ ;  /* 0x000000ff00057c82 */ /* 0x000fcc0008000000 */
.L_x_10:
        /* <DEDUP_REMOVED lines=12> */
[----:B------:R-:W-:Y:S02]  /*0390*/  MOV R0, R11 ;  /* 0x0000000b00007202 */ /* 0x000fe40000000f00 */
[----:B------:R-:W-:-:S07]  /*03a0*/  MOV R4, 0x3c0 ;  /* 0x000003c000047802 */ /* 0x000fce0000000f00 */
[----:B------:R-:W-:Y:S05]  /*03b0*/  CALL.REL.NOINC `($__internal_1_$__cuda_sm3x_div_rn_noftz_f32_slowpath) ;  /* 0x0000001800ec7944 */ /* 0x000fea0003c00000 */
[----:B------:R-:W-:-:S07]  /*03c0*/  MOV R5, R0 ;  /* 0x0000000000057202 */ /* 0x000fce0000000f00 */
.L_x_2:
[----:B------:R-:W0:Y:S01]  /*03d0*/  LDCU UR6, c[0x0][0x394] ;  /* 0x00007280ff0677ac */ /* 0x000e220008000800 */
[----:B------:R-:W-:Y:S01]  /*03e0*/  FADD R0, R6, R5 ;  /* 0x0000000506007221 */ /* 0x000fe20000000000 */
[----:B------:R-:W-:Y:S01]  /*03f0*/  HFMA2 R13, -RZ, RZ, 1.875, 0 ;  /* 0x3f800000ff0d7431 */ /* 0x000fe200000001ff */
[----:B------:R-:W-:Y:S01]  /*0400*/  BSSY.RECONVERGENT B0, `(.L_x_3) ;  /* 0x0000039000007945 */ /* 0x000fe20003800200 */
[----:B------:R-:W1:Y:S01]  /*0410*/  LDCU.64 UR8, c[0x0][0x398] ;  /* 0x00007300ff0877ac */ /* 0x000e620008000a00 */
[----:B------:R-:W-:Y:S02]  /*0420*/  MOV R22, RZ ;  /* 0x000000ff00167202 */ /* 0x000fe40000000f00 */
[----:B------:R-:W-:Y:S01]  /*0430*/  MOV R4, R10 ;  /* 0x0000000a00047202 */ /* 0x000fe20000000f00 */
[----:B------:R-:W2:Y:S01]  /*0440*/  LDCU UR7, c[0x0][0x3a0] ;  /* 0x00007400ff0777ac */ /* 0x000ea20008000800 */
[----:B------:R-:W3:Y:S01]  /*0450*/  LDCU UR11, c[0x0][0x380] ;  /* 0x00007000ff0b77ac */ /* 0x000ee20008000800 */
[----:B------:R-:W4:Y:S01]  /*0460*/  LDCU UR10, c[0x0][0x384] ;  /* 0x00007080ff0a77ac */ /* 0x000f220008000800 */
[C---:B0-----:R-:W-:Y:S01]  /*0470*/  FFMA R5, R0.reuse, UR6, R9 ;  /* 0x0000000600057c23 */ /* 0x041fe20008000009 */
[----:B-1----:R-:W-:-:S03]  /*0480*/  FFMA R11, R0, UR8, R8 ;  /* 0x00000008000b7c23 */ /* 0x002fc60008000008 */
[----:B------:R-:W-:Y:S01]  /*0490*/  FADD R5, R5, UR9 ;  /* 0x0000000905057e21 */ /* 0x000fe20008000000 */
[----:B------:R-:W-:Y:S02]  /*04a0*/  IMAD.MOV.U32 R0, RZ, RZ, RZ ;  /* 0x000000ffff007224 */ /* 0x000fe400078e00ff */
[----:B--2---:R-:W-:Y:S02]  /*04b0*/  FADD R11, R11, UR7 ;  /* 0x000000070b0b7e21 */ /* 0x004fe40008000000 */
[----:B------:R-:W-:Y:S02]  /*04c0*/  MOV R15, R5 ;  /* 0x00000005000f7202 */ /* 0x000fe40000000f00 */
[----:B---34-:R-:W-:-:S07]  /*04d0*/  IMAD.MOV.U32 R16, RZ, RZ, R11 ;  /* 0x000000ffff107224 */ /* 0x018fce00078e000b */
.L_x_5:
[C---:B------:R-:W-:Y:S01]  /*04e0*/  FMUL R12, R16.reuse, R16 ;  /* 0x00000010100c7220 */ /* 0x040fe20000400000 */
[C---:B------:R-:W-:Y:S01]  /*04f0*/  FMUL R14, R16.reuse, R15 ;  /* 0x0000000f100e7220 */ /* 0x040fe20000400000 */
[CC--:B------:R-:W-:Y:S01]  /*0500*/  FMUL R20, R16.reuse, R0.reuse ;  /* 0x0000000010147220 */ /* 0x0c0fe20000400000 */
[----:B------:R-:W-:Y:S01]  /*0510*/  FMUL R21, R16, R13 ;  /* 0x0000000d10157220 */ /* 0x000fe20000400000 */
[C---:B------:R-:W-:Y:S01]  /*0520*/  FFMA R12, R15.reuse, R15, -R12 ;  /* 0x0000000f0f0c7223 */ /* 0x040fe2000000080c */
[----:B------:R-:W-:Y:S01]  /*0530*/  FFMA R14, R14, 2, R11 ;  /* 0x400000000e0e7823 */ /* 0x000fe2000000000b */
[C---:B------:R-:W-:Y:S01]  /*0540*/  FFMA R13, R15.reuse, R13, -R20 ;  /* 0x0000000d0f0d7223 */ /* 0x040fe20000000814 */
[----:B------:R-:W-:Y:S01]  /*0550*/  FFMA R0, R15, R0, R21 ;  /* 0x000000000f007223 */ /* 0x000fe20000000015 */
[----:B------:R-:W-:Y:S01]  /*0560*/  FADD R23, R5, R12 ;  /* 0x0000000c05177221 */ /* 0x000fe20000000000 */
[----:B------:R-:W-:-:S04]  /*0570*/  FMUL R12, R14, R14 ;  /* 0x0000000e0e0c7220 */ /* 0x000fc80000400000 */
[----:B------:R-:W-:-:S05]  /*0580*/  FFMA R12, R23, R23, R12 ;  /* 0x00000017170c7223 */ /* 0x000fca000000000c */
[----:B------:R-:W-:-:S13]  /*0590*/  FSETP.GT.AND P0, PT, R12, UR10, PT ;  /* 0x0000000a0c007c0b */ /* 0x000fda000bf04000 */
[----:B------:R-:W-:Y:S05]  /*05a0*/  @P0 BRA `(.L_x_4) ;  /* 0x0000000000340947 */ /* 0x000fea0003800000 */
[----:B------:R-:W-:Y:S01]  /*05b0*/  FADD R0, R0, R0 ;  /* 0x0000000000007221 */ /* 0x000fe20000000000 */
[----:B------:R-:W-:Y:S01]  /*05c0*/  FADD R13, R13, R13 ;  /* 0x0000000d0d0d7221 */ /* 0x000fe20000000000 */
[C---:B------:R-:W-:Y:S01]  /*05d0*/  IADD3 R15, PT, PT, R22.reuse, 0x2, RZ ;  /* 0x00000002160f7810 */ /* 0x040fe20007ffe0ff */
[----:B------:R-:W-:Y:S02]  /*05e0*/  VIADD R22, R22, 0x1 ;  /* 0x0000000116167836 */ /* 0x000fe40000000000 */
[----:B------:R-:W-:Y:S01]  /*05f0*/  FMUL R12, R0, R0 ;  /* 0x00000000000c7220 */ /* 0x000fe20000400000 */
[----:B------:R-:W-:Y:S02]  /*0600*/  MOV R16, R14 ;  /* 0x0000000e00107202 */ /* 0x000fe40000000f00 */
[----:B------:R-:W-:Y:S01]  /*0610*/  ISETP.GE.AND P0, PT, R15, UR11, PT ;  /* 0x0000000b0f007c0c */ /* 0x000fe2000bf06270 */
[----:B------:R-:W-:Y:S01]  /*0620*/  FFMA R12, R13, R13, R12 ;  /* 0x0000000d0d0c7223 */ /* 0x000fe2000000000c */
[----:B------:R-:W-:-:S02]  /*0630*/  IADD3 R4, PT, PT, R4, 0x1, RZ ;  /* 0x0000000104047810 */ /* 0x000fc40007ffe0ff */
[----:B------:R-:W-:Y:S02]  /*0640*/  MOV R15, R23 ;  /* 0x00000017000f7202 */ /* 0x000fe40000000f00 */
[----:B------:R-:W-:-:S13]  /*0650*/  FSETP.GEU.AND P1, PT, R12, 9.9999999747524270788e-07, PT ;  /* 0x358637bd0c00780b */ /* 0x000fda0003f2e000 */
[----:B------:R-:W-:Y:S05]  /*0660*/  @!P0 BRA P1, `(.L_x_5) ;  /* 0xfffffffc009c8947 */ /* 0x000fea000083ffff */
[----:B------:R-:W-:Y:S05]  /*0670*/  BRA `(.L_x_6) ;  /* 0x0000000000447947 */ /* 0x000fea0003800000 */
.L_x_4:
[----:B------:R-:W-:Y:S01]  /*0680*/  IADD3 R0, PT, PT, R12, -0xd000000, RZ ;  /* 0xf30000000c007810 */ /* 0x000fe20007ffe0ff */
[----:B------:R0:W1:Y:S01]  /*0690*/  MUFU.RSQ R11, R12 ;  /* 0x0000000c000b7308 */ /* 0x0000620000001400 */
[----:B------:R-:W-:Y:S01]  /*06a0*/  BSSY.RECONVERGENT B1, `(.L_x_7) ;  /* 0x000000c000017945 */ /* 0x000fe20003800200 */
[----:B------:R-:W-:Y:S02]  /*06b0*/  IADD3 R19, PT, PT, R19, 0x1, RZ ;  /* 0x0000000113137810 */ /* 0x000fe40007ffe0ff */
[----:B------:R-:W-:-:S13]  /*06c0*/  ISETP.GT.U32.AND P0, PT, R0, 0x727fffff, PT ;  /* 0x727fffff0000780c */ /* 0x000fda0003f04070 */
[----:B01----:R-:W-:Y:S05]  /*06d0*/  @!P0 BRA `(.L_x_8) ;  /* 0x0000000000108947 */ /* 0x003fea0003800000 */
[----:B------:R-:W-:-:S07]  /*06e0*/  MOV R13, 0x700 ;  /* 0x00000700000d7802 */ /* 0x000fce0000000f00 */
[----:B------:R-:W-:Y:S05]  /*06f0*/  CALL.REL.NOINC `($__internal_0_$__cuda_sm20_sqrt_rn_f32_slowpath) ;  /* 0x0000001400c47944 */ /* 0x000fea0003c00000 */
[----:B------:R-:W-:Y:S01]  /*0700*/  MOV R0, R12 ;  /* 0x0000000c00007202 */ /* 0x000fe20000000f00 */
[----:B------:R-:W-:Y:S06]  /*0710*/  BRA `(.L_x_9) ;  /* 0x0000000000107947 */ /* 0x000fec0003800000 */
.L_x_8:
[----:B------:R-:W-:Y:S01]  /*0720*/  FMUL.FTZ R5, R12, R11 ;  /* 0x0000000b0c057220 */ /* 0x000fe20000410000 */
[----:B------:R-:W-:-:S03]  /*0730*/  FMUL.FTZ R10, R11, 0.5 ;  /* 0x3f0000000b0a7820 */ /* 0x000fc60000410000 */
[----:B------:R-:W-:-:S04]  /*0740*/  FFMA R0, -R5, R5, R12 ;  /* 0x0000000505007223 */ /* 0x000fc8000000010c */
[----:B------:R-:W-:-:S07]  /*0750*/  FFMA R0, R0, R10, R5 ;  /* 0x0000000a00007223 */ /* 0x000fce0000000005 */
.L_x_9:
[----:B------:R-:W-:Y:S05]  /*0760*/  BSYNC.RECONVERGENT B1 ;  /* 0x0000000000017941 */ /* 0x000fea0003800200 */
.L_x_7:
[----:B------:R-:W-:Y:S01]  /*0770*/  FADD R7, R7, R0 ;  /* 0x0000000007077221 */ /* 0x000fe20000000000 */
[----:B------:R-:W-:-:S07]  /*0780*/  IADD3 R10, PT, PT, R4, 0x2, RZ ;  /* 0x00000002040a7810 */ /* 0x000fce0007ffe0ff */
.L_x_6:
[----:B------:R-:W-:Y:S05]  /*0790*/  BSYNC.RECONVERGENT B0 ;  /* 0x0000000000007941 */ /* 0x000fea0003800200 */
.L_x_3:
[----:B------:R-:W-:Y:S05]  /*07a0*/  BRA.U UP1, `(.L_x_10) ;  /* 0xfffffff901c87547 */ /* 0x000fea000b83ffff */
[----:B------:R-:W-:Y:S05]  /*07b0*/  BRA.U UP0, `(.L_x_11) ;  /* 0xfffffff900707547 */ /* 0x000fea000b83ffff */
[----:B------:R-:W-:-:S07]  /*07c0*/  I2FP.F32.S32 R10, R10 ;  /* 0x0000000a000a7245 */ /* 0x000fce0000201400 */
.L_x_0:
[----:B------:R-:W0:Y:S01]  /*07d0*/  LDCU UR38, c[0x0][0x388] ;  /* 0x00007100ff2677ac */ /* 0x000e220008000800 */
[----:B------:R-:W-:Y:S01]  /*07e0*/  ISETP.GE.AND P0, PT, R19, 0x1, PT ;  /* 0x000000011300780c */ /* 0x000fe20003f06270 */
[----:B------:R-:W-:Y:S01]  /*07f0*/  BSSY.RECONVERGENT B6, `(.L_x_12) ;  /* 0x0000141000067945 */ /* 0x000fe20003800200 */
[----:B------:R-:W-:Y:S01]  /*0800*/  IMAD.MOV.U32 R22, RZ, RZ, 0x437f0000 ;  /* 0x437f0000ff167424 */ /* 0x000fe200078e00ff */
[----:B------:R-:W1:Y:S01]  /*0810*/  LDCU.64 UR36, c[0x0][0x358] ;  /* 0x00006b00ff2477ac */ /* 0x000e620008000a00 */
[----:B------:R-:W-:Y:S02]  /*0820*/  MOV R2, 0x437f0000 ;  /* 0x437f000000027802 */ /* 0x000fe40000000f00 */
[----:B------:R-:W-:Y:S01]  /*0830*/  MOV R16, 0x437f0000 ;  /* 0x437f000000107802 */ /* 0x000fe20000000f00 */
[----:B0-----:R-:W-:-:S06]  /*0840*/  UIMAD UR38, UR38, UR38, URZ ;  /* 0x00000026262672a4 */ /* 0x001fcc000f8e02ff */
[----:B------:R-:W-:Y:S06]  /*0850*/  @!P0 BRA `(.L_x_13) ;  /* 0x0000001000e88947 */ /* 0x000fec0003800000 */
[----:B------:R-:W-:Y:S01]  /*0860*/  I2FP.F32.U32 R3, R19 ;  /* 0x0000001300037245 */ /* 0x000fe20000201000 */
[----:B------:R-:W-:Y:S03]  /*0870*/  BSSY.RECONVERGENT B0, `(.L_x_14) ;  /* 0x000000d000007945 */ /* 0x000fe60003800200 */
[----:B------:R-:W0:Y:S08]  /*0880*/  MUFU.RCP R0, R3 ;  /* 0x0000000300007308 */ /* 0x000e300000001000 */
[----:B------:R-:W2:Y:S01]  /*0890*/  FCHK P0, R10, R3 ;  /* 0x000000030a007302 */ /* 0x000ea20000000000 */
[----:B0-----:R-:W-:-:S04]  /*08a0*/  FFMA R5, -R3, R0, 1 ;  /* 0x3f80000003057423 */ /* 0x001fc80000000100 */
[----:B------:R-:W-:-:S04]  /*08b0*/  FFMA R0, R0, R5, R0 ;  /* 0x0000000500007223 */ /* 0x000fc80000000000 */
[----:B------:R-:W-:-:S04]  /*08c0*/  FFMA R5, R0, R10, RZ ;  /* 0x0000000a00057223 */ /* 0x000fc800000000ff */
[----:B------:R-:W-:-:S04]  /*08d0*/  FFMA R2, -R3, R5, R10 ;  /* 0x0000000503027223 */ /* 0x000fc8000000010a */
[----:B------:R-:W-:Y:S01]  /*08e0*/  FFMA R2, R0, R2, R5 ;  /* 0x0000000200027223 */ /* 0x000fe20000000005 */
[----:B--2---:R-:W-:Y:S06]  /*08f0*/  @!P0 BRA `(.L_x_15) ;  /* 0x0000000000108947 */ /* 0x004fec0003800000 */
[----:B------:R-:W-:Y:S02]  /*0900*/  MOV R0, R10 ;  /* 0x0000000a00007202 */ /* 0x000fe40000000f00 */
[----:B------:R-:W-:-:S07]  /*0910*/  MOV R4, 0x930 ;  /* 0x0000093000047802 */ /* 0x000fce0000000f00 */
[----:B-1----:R-:W-:Y:S05]  /*0920*/  CALL.REL.NOINC `($__internal_1_$__cuda_sm3x_div_rn_noftz_f32_slowpath) ;  /* 0x0000001400907944 */ /* 0x002fea0003c00000 */
[----:B------:R-:W-:-:S07]  /*0930*/  MOV R2, R0 ;  /* 0x0000000000027202 */ /* 0x000fce0000000f00 */
.L_x_15:
[----:B-1----:R-:W-:Y:S05]  /*0940*/  BSYNC.RECONVERGENT B0 ;  /* 0x0000000000007941 */ /* 0x002fea0003800200 */
.L_x_14:
[----:B------:R-:W0:Y:S01]  /*0950*/  MUFU.RCP R0, R3 ;  /* 0x0000000300007308 */ /* 0x000e220000001000 */
[----:B------:R-:W-:Y:S07]  /*0960*/  BSSY.RECONVERGENT B0, `(.L_x_16) ;  /* 0x000000b000007945 */ /* 0x000fee0003800200 */
[----:B------:R-:W1:Y:S01]  /*0970*/  FCHK P0, R7, R3 ;  /* 0x0000000307007302 */ /* 0x000e620000000000 */
[----:B0-----:R-:W-:-:S04]  /*0980*/  FFMA R5, -R3, R0, 1 ;  /* 0x3f80000003057423 */ /* 0x001fc80000000100 */
[----:B------:R-:W-:-:S04]  /*0990*/  FFMA R0, R0, R5, R0 ;  /* 0x0000000500007223 */ /* 0x000fc80000000000 */
[----:B------:R-:W-:-:S04]  /*09a0*/  FFMA R4, R0, R7, RZ ;  /* 0x0000000700047223 */ /* 0x000fc800000000ff */
[----:B------:R-:W-:-:S04]  /*09b0*/  FFMA R5, -R3, R4, R7 ;  /* 0x0000000403057223 */ /* 0x000fc80000000107 */
[----:B------:R-:W-:Y:S01]  /*09c0*/  FFMA R0, R0, R5, R4 ;  /* 0x0000000500007223 */ /* 0x000fe20000000004 */
[----:B-1----:R-:W-:Y:S06]  /*09d0*/  @!P0 BRA `(.L_x_17) ;  /* 0x00000000000c8947 */ /* 0x002fec0003800000 */
[----:B------:R-:W-:Y:S01]  /*09e0*/  IMAD.MOV.U32 R0, RZ, RZ, R7 ;  /* 0x000000ffff007224 */ /* 0x000fe200078e0007 */
[----:B------:R-:W-:-:S07]  /*09f0*/  MOV R4, 0xa10 ;  /* 0x00000a1000047802 */ /* 0x000fce0000000f00 */
[----:B------:R-:W-:Y:S05]  /*0a00*/  CALL.REL.NOINC `($__internal_1_$__cuda_sm3x_div_rn_noftz_f32_slowpath) ;  /* 0x0000001400587944 */ /* 0x000fea0003c00000 */
.L_x_17:
[----:B------:R-:W-:Y:S05]  /*0a10*/  BSYNC.RECONVERGENT B0 ;  /* 0x0000000000007941 */ /* 0x000fea0003800200 */
.L_x_16:
[----:B------:R-:W-:Y:S01]  /*0a20*/  MOV R7, R0 ;  /* 0x0000000000077202 */ /* 0x000fe20000000f00 */
[----:B------:R-:W-:Y:S03]  /*0a30*/  BSSY.RECONVERGENT B0, `(.L_x_18) ;  /* 0x0000081000007945 */ /* 0x000fe60003800200 */
[----:B------:R-:W-:-:S13]  /*0a40*/  FSETP.GEU.AND P0, PT, R7, 1.175494350822287508e-38, PT ;  /* 0x008000000700780b */ /* 0x000fda0003f0e000 */
[----:B------:R-:W-:-:S05]  /*0a50*/  @!P0 FMUL R7, R7, 8388608 ;  /* 0x4b00000007078820 */ /* 0x000fca0000400000 */
[----:B------:R-:W-:-:S04]  /*0a60*/  IADD3 R0, PT, PT, R7, -0x3f3504f3, RZ ;  /* 0xc0cafb0d07007810 */ /* 0x000fc80007ffe0ff */
[----:B------:R-:W-:Y:S01]  /*0a70*/  LOP3.LUT R4, R0, 0xff800000, RZ, 0xc0, !PT ;  /* 0xff80000000047812 */ /* 0x000fe200078ec0ff */
[----:B------:R-:W-:-:S03]  /*0a80*/  HFMA2 R0, -RZ, RZ, 1.443359375, -0.2030029296875 ;  /* 0x3dc6b27fff007431 */ /* 0x000fc600000001ff */
[-C--:B------:R-:W-:Y:S02]  /*0a90*/  IADD3 R3, PT, PT, R7, -R4.reuse, RZ ;  /* 0x8000000407037210 */ /* 0x080fe40007ffe0ff */
[----:B------:R-:W-:-:S03]  /*0aa0*/  I2FP.F32.S32 R4, R4 ;  /* 0x0000000400047245 */ /* 0x000fc60000201400 */
[----:B------:R-:W-:Y:S01]  /*0ab0*/  FADD R5, R3, -1 ;  /* 0xbf80000003057421 */ /* 0x000fe20000000000 */
[----:B------:R-:W-:Y:S02]  /*0ac0*/  FSEL R3, RZ, -23, P0 ;  /* 0xc1b80000ff037808 */ /* 0x000fe40000000000 */
[----:B------:R-:W-:Y:S01]  /*0ad0*/  ISETP.GT.U32.AND P0, PT, R7, 0x7f7fffff, PT ;  /* 0x7f7fffff0700780c */ /* 0x000fe20003f04070 */
[C---:B------:R-:W-:Y:S02]  /*0ae0*/  FFMA R6, R5.reuse, R0, -0.16845393180847167969 ;  /* 0xbe2c7f3005067423 */ /* 0x040fe40000000000 */
[----:B------:R-:W-:Y:S01]  /*0af0*/  FFMA R4, R4, 1.1920928955078125e-07, R3 ;  /* 0x3400000004047823 */ /* 0x000fe20000000003 */
[----:B------:R-:W-:Y:S02]  /*0b00*/  IMAD.MOV.U32 R3, RZ, RZ, 0x7f800000 ;  /* 0x7f800000ff037424 */ /* 0x000fe400078e00ff */
[----:B------:R-:W-:-:S04]  /*0b10*/  FFMA R6, R5, R6, 0.1716887056827545166 ;  /* 0x3e2fcf2a05067423 */ /* 0x000fc80000000006 */
[----:B------:R-:W-:-:S04]  /*0b20*/  FFMA R6, R5, R6, -0.17900948226451873779 ;  /* 0xbe374e4305067423 */ /* 0x000fc80000000006 */
[----:B------:R-:W-:-:S04]  /*0b30*/  FFMA R6, R5, R6, 0.20512372255325317383 ;  /* 0x3e520bf405067423 */ /* 0x000fc80000000006 */
[----:B------:R-:W-:-:S04]  /*0b40*/  FFMA R6, R5, R6, -0.24046532809734344482 ;  /* 0xbe763c8b05067423 */ /* 0x000fc80000000006 */
[----:B------:R-:W-:-:S04]  /*0b50*/  FFMA R6, R5, R6, 0.28857114911079406738 ;  /* 0x3e93bf9905067423 */ /* 0x000fc80000000006 */
[----:B------:R-:W-:-:S04]  /*0b60*/  FFMA R6, R5, R6, -0.36067417263984680176 ;  /* 0xbeb8aa4905067423 */ /* 0x000fc80000000006 */
[----:B------:R-:W-:-:S04]  /*0b70*/  FFMA R6, R5, R6, 0.48089820146560668945 ;  /* 0x3ef6384a05067423 */ /* 0x000fc80000000006 */
[----:B------:R-:W-:-:S04]  /*0b80*/  FFMA R6, R5, R6, -0.72134751081466674805 ;  /* 0xbf38aa3b05067423 */ /* 0x000fc80000000006 */
[----:B------:R-:W-:-:S04]  /*0b90*/  FMUL R6, R5, R6 ;  /* 0x0000000605067220 */ /* 0x000fc80000400000 */
[----:B------:R-:W-:-:S04]  /*0ba0*/  FMUL R6, R5, R6 ;  /* 0x0000000605067220 */ /* 0x000fc80000400000 */
[----:B------:R-:W-:-:S04]  /*0bb0*/  FFMA R5, R5, 1.4426950216293334961, R6 ;  /* 0x3fb8aa3b05057823 */ /* 0x000fc80000000006 */
[----:B------:R-:W-:Y:S01]  /*0bc0*/  FADD R4, R4, R5 ;  /* 0x0000000504047221 */ /* 0x000fe20000000000 */
[C---:B------:R-:W-:Y:S01]  /*0bd0*/  @P0 FFMA R4, R7.reuse, R3, +INF ;  /* 0x7f80000007040423 */ /* 0x040fe20000000003 */
[----:B------:R-:W-:-:S04]  /*0be0*/  FSETP.NEU.AND P0, PT, R7, RZ, PT ;  /* 0x000000ff0700720b */ /* 0x000fc80003f0d000 */
[----:B------:R-:W-:-:S04]  /*0bf0*/  FSEL R4, R4, -INF , P0 ;  /* 0xff80000004047808 */ /* 0x000fc80000000000 */
[----:B------:R-:W-:-:S13]  /*0c00*/  FSETP.GEU.AND P0, PT, R4, 1.175494350822287508e-38, PT ;  /* 0x008000000400780b */ /* 0x000fda0003f0e000 */
[----:B------:R-:W-:-:S05]  /*0c10*/  @!P0 FMUL R4, R4, 8388608 ;  /* 0x4b00000004048820 */ /* 0x000fca0000400000 */
[----:B------:R-:W-:-:S04]  /*0c20*/  IADD3 R5, PT, PT, R4, -0x3f3504f3, RZ ;  /* 0xc0cafb0d04057810 */ /* 0x000fc80007ffe0ff */
[----:B------:R-:W-:-:S04]  /*0c30*/  LOP3.LUT R5, R5, 0xff800000, RZ, 0xc0, !PT ;  /* 0xff80000005057812 */ /* 0x000fc800078ec0ff */
[-C--:B------:R-:W-:Y:S02]  /*0c40*/  IADD3 R6, PT, PT, R4, -R5.reuse, RZ ;  /* 0x8000000504067210 */ /* 0x080fe40007ffe0ff */
[----:B------:R-:W-:-:S03]  /*0c50*/  I2FP.F32.S32 R5, R5 ;  /* 0x0000000500057245 */ /* 0x000fc60000201400 */
[----:B------:R-:W-:-:S04]  /*0c60*/  FADD R7, R6, -1 ;  /* 0xbf80000006077421 */ /* 0x000fc80000000000 */
[----:B------:R-:W-:-:S04]  /*0c70*/  FFMA R0, R7, R0, -0.16845393180847167969 ;  /* 0xbe2c7f3007007423 */ /* 0x000fc80000000000 */
        /* <DEDUP_REMOVED lines=8> */
[C---:B------:R-:W-:Y:S01]  /*0d00*/  FMUL R6, R7.reuse, R0 ;  /* 0x0000000007067220 */ /* 0x040fe20000400000 */
[----:B------:R-:W-:Y:S02]  /*0d10*/  FSEL R0, RZ, -23, P0 ;  /* 0xc1b80000ff007808 */ /* 0x000fe40000000000 */
[----:B------:R-:W-:Y:S01]  /*0d20*/  ISETP.GT.U32.AND P0, PT, R4, 0x7f7fffff, PT ;  /* 0x7f7fffff0400780c */ /* 0x000fe20003f04070 */
[----:B------:R-:W-:Y:S02]  /*0d30*/  FMUL R6, R7, R6 ;  /* 0x0000000607067220 */ /* 0x000fe40000400000 */
[----:B------:R-:W-:Y:S01]  /*0d40*/  FFMA R0, R5, 1.1920928955078125e-07, R0 ;  /* 0x3400000005007823 */ /* 0x000fe20000000000 */
[----:B------:R-:W-:Y:S02]  /*0d50*/  HFMA2 R5, -RZ, RZ, 1.875, 0 ;  /* 0x3f800000ff057431 */ /* 0x000fe400000001ff */
[----:B------:R-:W-:-:S04]  /*0d60*/  FFMA R7, R7, 1.4426950216293334961, R6 ;  /* 0x3fb8aa3b07077823 */ /* 0x000fc80000000006 */
[----:B------:R-:W-:-:S03]  /*0d70*/  FADD R0, R0, R7 ;  /* 0x0000000700007221 */ /* 0x000fc60000000000 */
[C---:B------:R-:W-:Y:S01]  /*0d80*/  @P0 FFMA R0, R4.reuse, R3, +INF ;  /* 0x7f80000004000423 */ /* 0x040fe20000000003 */
[----:B------:R-:W-:Y:S01]  /*0d90*/  FSETP.NEU.AND P0, PT, R4, RZ, PT ;  /* 0x000000ff0400720b */ /* 0x000fe20003f0d000 */
[----:B------:R-:W-:Y:S01]  /*0da0*/  FADD R3, R2, 1 ;  /* 0x3f80000002037421 */ /* 0x000fe20000000000 */
[----:B------:R-:W-:Y:S02]  /*0db0*/  MOV R2, 0x3f800000 ;  /* 0x3f80000000027802 */ /* 0x000fe40000000f00 */
[----:B------:R-:W-:-:S05]  /*0dc0*/  FSEL R0, R0, -INF , P0 ;  /* 0xff80000000007808 */ /* 0x000fca0000000000 */
[----:B------:R-:W-:-:S05]  /*0dd0*/  FADD R7, R3, -R0 ;  /* 0x8000000003077221 */ /* 0x000fca0000000000 */
[----:B------:R-:W-:-:S13]  /*0de0*/  FSETP.NEU.AND P0, PT, R7, 1, PT ;  /* 0x3f8000000700780b */ /* 0x000fda0003f0d000 */
[----:B------:R-:W-:Y:S05]  /*0df0*/  @!P0 BRA `(.L_x_19) ;  /* 0x0000000400108947 */ /* 0x000fea0003800000 */
[----:B------:R-:W-:-:S13]  /*0e00*/  FSETP.NAN.AND P0, PT, |R7|, |R7|, PT ;  /* 0x400000070700720b */ /* 0x000fda0003f08200 */
[----:B------:R-:W-:Y:S01]  /*0e10*/  @P0 FADD R5, R7, 0.60000002384185791016 ;  /* 0x3f19999a07050421 */ /* 0x000fe20000000000 */
[----:B------:R-:W-:Y:S06]  /*0e20*/  @P0 BRA `(.L_x_19) ;  /* 0x0000000400040947 */ /* 0x000fec0003800000 */
[----:B------:R-:W-:-:S04]  /*0e30*/  FSETP.NEU.AND P0, PT, |R7|, +INF , PT ;  /* 0x7f8000000700780b */ /* 0x000fc80003f0d200 */
[----:B------:R-:W-:-:S13]  /*0e40*/  FSETP.NEU.AND P0, PT, R7, RZ, P0 ;  /* 0x000000ff0700720b */ /* 0x000fda000070d000 */
[----:B------:R-:W-:-:S05]  /*0e50*/  @!P0 FADD R5, R7, R7 ;  /* 0x0000000707058221 */ /* 0x000fca0000000000 */
[----:B------:R-:W-:Y:S01]  /*0e60*/  @!P0 LOP3.LUT R5, R5, 0x7fffffff, RZ, 0xc0, !PT ;  /* 0x7fffffff05058812 */ /* 0x000fe200078ec0ff */
[----:B------:R-:W-:Y:S06]  /*0e70*/  @!P0 BRA `(.L_x_19) ;  /* 0x0000000000f08947 */ /* 0x000fec0003800000 */
[C---:B------:R-:W-:Y:S01]  /*0e80*/  FMUL R4, |R7|.reuse, 16777216 ;  /* 0x4b80000007047820 */ /* 0x040fe20000400200 */
[----:B------:R-:W-:Y:S02]  /*0e90*/  FSETP.GEU.AND P0, PT, |R7|, 1.175494350822287508e-38, PT ;  /* 0x008000000700780b */ /* 0x000fe40003f0e200 */
[----:B------:R-:W-:Y:S02]  /*0ea0*/  MOV R12, 0x3a2c32e4 ;  /* 0x3a2c32e4000c7802 */ /* 0x000fe40000000f00 */
[----:B------:R-:W-:Y:S02]  /*0eb0*/  FSEL R4, R4, |R7|, !P0 ;  /* 0x4000000704047208 */ /* 0x000fe40004000000 */
[----:B------:R-:W-:Y:S02]  /*0ec0*/  FSEL R7, RZ, -24, P0 ;  /* 0xc1c00000ff077808 */ /* 0x000fe40000000000 */
[----:B------:R-:W-:Y:S01]  /*0ed0*/  FSETP.GEU.AND P2, PT, R3, R0, PT ;  /* 0x000000000300720b */ /* 0x000fe20003f4e000 */
[----:B------:R-:W-:-:S05]  /*0ee0*/  VIADD R5, R4, 0xc0cafb0d ;  /* 0xc0cafb0d04057836 */ /* 0x000fca0000000000 */
[----:B------:R-:W-:-:S04]  /*0ef0*/  LOP3.LUT R5, R5, 0xff800000, RZ, 0xc0, !PT ;  /* 0xff80000005057812 */ /* 0x000fc800078ec0ff */
[----:B------:R-:W-:-:S05]  /*0f00*/  IADD3 R4, PT, PT, R4, -R5, RZ ;  /* 0x8000000504047210 */ /* 0x000fca0007ffe0ff */
[C---:B------:R-:W-:Y:S01]  /*0f10*/  FADD R9, R4.reuse, 1 ;  /* 0x3f80000004097421 */ /* 0x040fe20000000000 */
[----:B------:R-:W-:Y:S01]  /*0f20*/  FADD R8, R4, -1 ;  /* 0xbf80000004087421 */ /* 0x000fe20000000000 */
[----:B------:R-:W-:-:S03]  /*0f30*/  I2FP.F32.S32 R4, R5 ;  /* 0x0000000500047245 */ /* 0x000fc60000201400 */
[----:B------:R-:W-:Y:S01]  /*0f40*/  FADD R6, R8, R8 ;  /* 0x0000000808067221 */ /* 0x000fe20000000000 */
[----:B------:R-:W0:Y:S03]  /*0f50*/  MUFU.RCP R9, R9 ;  /* 0x0000000900097308 */ /* 0x000e260000001000 */
[----:B0-----:R-:W-:Y:S01]  /*0f60*/  FMUL R5, R9, R6 ;  /* 0x0000000609057220 */ /* 0x001fe20000400000 */
[----:B------:R-:W-:-:S03]  /*0f70*/  FFMA R6, R4, 1.1920928955078125e-07, R7 ;  /* 0x3400000004067823 */ /* 0x000fc60000000007 */
[----:B------:R-:W-:Y:S01]  /*0f80*/  FADD R10, R8, -R5 ;  /* 0x80000005080a7221 */ /* 0x000fe20000000000 */
[CC--:B------:R-:W-:Y:S01]  /*0f90*/  FMUL R7, R5.reuse, R5.reuse ;  /* 0x0000000505077220 */ /* 0x0c0fe20000400000 */
[----:B------:R-:W-:Y:S02]  /*0fa0*/  FFMA R4, R5, 1.4426950216293334961, R6 ;  /* 0x3fb8aa3b05047823 */ /* 0x000fe40000000006 */
[----:B------:R-:W-:Y:S01]  /*0fb0*/  FADD R11, R10, R10 ;  /* 0x0000000a0a0b7221 */ /* 0x000fe20000000000 */
[C---:B------:R-:W-:Y:S01]  /*0fc0*/  FFMA R10, R7.reuse, R12, 0.0032181653659790754318 ;  /* 0x3b52e7db070a7423 */ /* 0x040fe2000000000c */
[----:B------:R-:W-:Y:S02]  /*0fd0*/  FADD R6, R6, -R4 ;  /* 0x8000000406067221 */ /* 0x000fe40000000000 */
[----:B------:R-:W-:Y:S01]  /*0fe0*/  FFMA R8, R8, -R5, R11 ;  /* 0x8000000508087223 */ /* 0x000fe2000000000b */
[----:B------:R-:W-:Y:S01]  /*0ff0*/  FFMA R10, R7, R10, 0.018033718690276145935 ;  /* 0x3c93bb73070a7423 */ /* 0x000fe2000000000a */
[----:B------:R-:W-:-:S02]  /*1000*/  FFMA R11, R5, 1.4426950216293334961, R6 ;  /* 0x3fb8aa3b050b7823 */ /* 0x000fc40000000006 */
[----:B------:R-:W-:Y:S01]  /*1010*/  FMUL R8, R9, R8 ;  /* 0x0000000809087220 */ /* 0x000fe20000400000 */
[----:B------:R-:W-:-:S03]  /*1020*/  FFMA R10, R7, R10, 0.12022458761930465698 ;  /* 0x3df6384f070a7423 */ /* 0x000fc6000000000a */
[----:B------:R-:W-:Y:S01]  /*1030*/  FFMA R6, R8, 1.4426950216293334961, R11 ;  /* 0x3fb8aa3b08067823 */ /* 0x000fe2000000000b */
[----:B------:R-:W-:-:S03]  /*1040*/  FMUL R10, R7, R10 ;  /* 0x0000000a070a7220 */ /* 0x000fc60000400000 */
[----:B------:R-:W-:Y:S01]  /*1050*/  FFMA R9, R5, 1.9251366722983220825e-08, R6 ;  /* 0x32a55e3405097823 */ /* 0x000fe20000000006 */
[----:B------:R-:W-:-:S04]  /*1060*/  FMUL R7, R10, 3 ;  /* 0x404000000a077820 */ /* 0x000fc80000400000 */
[----:B------:R-:W-:-:S04]  /*1070*/  FFMA R7, R8, R7, R9 ;  /* 0x0000000708077223 */ /* 0x000fc80000000009 */
[----:B------:R-:W-:-:S04]  /*1080*/  FFMA R7, R5, R10, R7 ;  /* 0x0000000a05077223 */ /* 0x000fc80000000007 */
[----:B------:R-:W-:-:S04]  /*1090*/  FADD R5, R4, R7 ;  /* 0x0000000704057221 */ /* 0x000fc80000000000 */
[----:B------:R-:W-:Y:S01]  /*10a0*/  FMUL R6, R5, 0.60000002384185791016 ;  /* 0x3f19999a05067820 */ /* 0x000fe20000400000 */
[----:B------:R-:W-:-:S03]  /*10b0*/  FADD R4, -R4, R5 ;  /* 0x0000000504047221 */ /* 0x000fc60000000100 */
[----:B------:R-:W0:Y:S01]  /*10c0*/  FRND R9, R6 ;  /* 0x0000000600097307 */ /* 0x000e220000201000 */
[----:B------:R-:W-:Y:S01]  /*10d0*/  FADD R4, R7, -R4 ;  /* 0x8000000407047221 */ /* 0x000fe20000000000 */
[----:B------:R-:W-:Y:S01]  /*10e0*/  FFMA R5, R5, 0.60000002384185791016, -R6 ;  /* 0x3f19999a05057823 */ /* 0x000fe20000000806 */
[----:B------:R-:W-:Y:S01]  /*10f0*/  HFMA2 R7, -RZ, RZ, 0.64013671875, -15.109375 ;  /* 0x391fcb8eff077431 */ /* 0x000fe200000001ff */
[----:B------:R-:W-:Y:S02]  /*1100*/  FSETP.GT.AND P0, PT, |R6|, 152, PT ;  /* 0x431800000600780b */ /* 0x000fe40003f04200 */
[----:B------:R-:W-:Y:S02]  /*1110*/  FFMA R5, R4, 0.60000002384185791016, R5 ;  /* 0x3f19999a04057823 */ /* 0x000fe40000000005 */
[----:B------:R-:W1:Y:S01]  /*1120*/  F2I.NTZ R8, R6 ;  /* 0x0000000600087305 */ /* 0x000e620000203100 */
[----:B0-----:R-:W-:Y:S01]  /*1130*/  FADD R4, R6, -R9 ;  /* 0x8000000906047221 */ /* 0x001fe20000000000 */
[----:B------:R-:W-:-:S03]  /*1140*/  FSETP.GT.AND P1, PT, R9, RZ, PT ;  /* 0x000000ff0900720b */ /* 0x000fc60003f24000 */
[----:B------:R-:W-:-:S04]  /*1150*/  FADD R4, R4, R5 ;  /* 0x0000000504047221 */ /* 0x000fc80000000000 */
[----:B------:R-:W-:-:S04]  /*1160*/  FFMA R5, R4, R7, 0.0013391353422775864601 ;  /* 0x3aaf85ed04057423 */ /* 0x000fc80000000007 */
[----:B------:R-:W-:-:S04]  /*1170*/  FFMA R5, R4, R5, 0.0096188392490148544312 ;  /* 0x3c1d985604057423 */ /* 0x000fc80000000005 */
[----:B------:R-:W-:-:S04]  /*1180*/  FFMA R5, R4, R5, 0.055503588169813156128 ;  /* 0x3d6357bb04057423 */ /* 0x000fc80000000005 */
[----:B------:R-:W-:Y:S01]  /*1190*/  FFMA R7, R4, R5, 0.24022644758224487305 ;  /* 0x3e75fdec04077423 */ /* 0x000fe20000000005 */
[----:B------:R-:W-:Y:S02]  /*11a0*/  SEL R5, RZ, 0x83000000, P1 ;  /* 0x83000000ff057807 */ /* 0x000fe40000800000 */
[----:B------:R-:W-:Y:S01]  /*11b0*/  FSETP.GEU.AND P1, PT, R6, RZ, PT ;  /* 0x000000ff0600720b */ /* 0x000fe20003f2e000 */
[----:B------:R-:W-:Y:S01]  /*11c0*/  FFMA R7, R4, R7, 0.69314718246459960938 ;  /* 0x3f31721804077423 */ /* 0x000fe20000000007 */
[----:B------:R-:W-:Y:S02]  /*11d0*/  IADD3 R0, PT, PT, R5, 0x7f000000, RZ ;  /* 0x7f00000005007810 */ /* 0x000fe40007ffe0ff */
[----:B-1----:R-:W-:Y:S01]  /*11e0*/  LEA R8, R8, -R5, 0x17 ;  /* 0x8000000508087211 */ /* 0x002fe200078eb8ff */
[----:B------:R-:W-:Y:S01]  /*11f0*/  FFMA R7, R4, R7, 1 ;  /* 0x3f80000004077423 */ /* 0x000fe20000000007 */
[----:B------:R-:W-:-:S03]  /*1200*/  FSEL R5, RZ, +INF , !P1 ;  /* 0x7f800000ff057808 */ /* 0x000fc60004800000 */
[----:B------:R-:W-:-:S04]  /*1210*/  FMUL R7, R0, R7 ;  /* 0x0000000700077220 */ /* 0x000fc80000400000 */
[----:B------:R-:W-:Y:S01]  /*1220*/  @!P0 FMUL R5, R8, R7 ;  /* 0x0000000708058220 */ /* 0x000fe20000400000 */
[----:B------:R-:W-:-:S07]  /*1230*/  @!P2 IMAD.MOV.U32 R5, RZ, RZ, 0x7fffffff ;  /* 0x7fffffffff05a424 */ /* 0x000fce00078e00ff */
.L_x_19:
[----:B------:R-:W-:Y:S05]  /*1240*/  BSYNC.RECONVERGENT B0 ;  /* 0x0000000000007941 */ /* 0x000fea0003800200 */
.L_x_18:
[----:B------:R-:W-:Y:S01]  /*1250*/  MOV R3, 0x3dcccccd ;  /* 0x3dcccccd00037802 */ /* 0x000fe20000000f00 */
[----:B------:R-:W0:Y:S01]  /*1260*/  FCHK P0, R5, 10 ;  /* 0x4120000005007902 */ /* 0x000e220000000000 */
[----:B------:R-:W-:Y:S03]  /*1270*/  BSSY.RECONVERGENT B0, `(.L_x_20) ;  /* 0x000000b000007945 */ /* 0x000fe60003800200 */
[----:B------:R-:W-:-:S04]  /*1280*/  FFMA R0, R3, -10, R2 ;  /* 0xc120000003007823 */ /* 0x000fc80000000002 */
[----:B------:R-:W-:-:S04]  /*1290*/  FFMA R0, R0, R3, 0.10000000149011611938 ;  /* 0x3dcccccd00007423 */ /* 0x000fc80000000003 */
[----:B------:R-:W-:-:S04]  /*12a0*/  FFMA R2, R0, R5, RZ ;  /* 0x0000000500027223 */ /* 0x000fc800000000ff */
[----:B------:R-:W-:-:S04]  /*12b0*/  FFMA R3, R2, -10, R5 ;  /* 0xc120000002037823 */ /* 0x000fc80000000005 */
[----:B------:R-:W-:Y:S01]  /*12c0*/  FFMA R0, R0, R3, R2 ;  /* 0x0000000300007223 */ /* 0x000fe20000000002 */
[----:B0-----:R-:W-:Y:S06]  /*12d0*/  @!P0 BRA `(.L_x_21) ;  /* 0x0000000000108947 */ /* 0x001fec0003800000 */
[----:B------:R-:W-:Y:S01]  /*12e0*/  HFMA2 R3, -RZ, RZ, 2.5625, 0 ;  /* 0x41200000ff037431 */ /* 0x000fe200000001ff */
[----:B------:R-:W-:Y:S02]  /*12f0*/  MOV R0, R5 ;  /* 0x0000000500007202 */ /* 0x000fe40000000f00 */
[----:B------:R-:W-:-:S07]  /*1300*/  MOV R4, 0x1320 ;  /* 0x0000132000047802 */ /* 0x000fce0000000f00 */
[----:B------:R-:W-:Y:S05]  /*1310*/  CALL.REL.NOINC `($__internal_1_$__cuda_sm3x_div_rn_noftz_f32_slowpath) ;  /* 0x0000000c00147944 */ /* 0x000fea0003c00000 */
.L_x_21:
[----:B------:R-:W-:Y:S05]  /*1320*/  BSYNC.RECONVERGENT B0 ;  /* 0x0000000000007941 */ /* 0x000fea0003800200 */
.L_x_20:
[C---:B------:R-:W-:Y:S01]  /*1330*/  FSETP.GEU.AND P0, PT, |R0|.reuse, 1, PT ;  /* 0x3f8000000000780b */ /* 0x040fe20003f0e200 */
[----:B------:R-:W-:Y:S01]  /*1340*/  BSSY.RECONVERGENT B0, `(.L_x_22) ;  /* 0x0000033000007945 */ /* 0x000fe20003800200 */
[----:B------:R-:W-:-:S11]  /*1350*/  FADD R3, |R0|, -RZ ;  /* 0x800000ff00037221 */ /* 0x000fd60000000200 */
[----:B------:R-:W-:Y:S05]  /*1360*/  @!P0 BRA `(.L_x_23) ;  /* 0x0000000000c08947 */ /* 0x000fea0003800000 */
[----:B------:R-:W-:-:S13]  /*1370*/  FSETP.GTU.AND P0, PT, R3, 8388608, PT ;  /* 0x4b0000000300780b */ /* 0x000fda0003f0c000 */
[----:B------:R-:W-:Y:S05]  /*1380*/  @P0 BRA `(.L_x_24) ;  /* 0x0000000000540947 */ /* 0x000fea0003800000 */
[----:B------:R-:W0:Y:S01]  /*1390*/  FRND.TRUNC R2, R3 ;  /* 0x0000000300027307 */ /* 0x000e22000020d000 */
[----:B------:R-:W-:Y:S01]  /*13a0*/  BSSY.RECONVERGENT B1, `(.L_x_25) ;  /* 0x0000011000017945 */ /* 0x000fe20003800200 */
[----:B0-----:R-:W-:-:S05]  /*13b0*/  FADD R4, R3, -R2 ;  /* 0x8000000203047221 */ /* 0x001fca0000000000 */
[----:B------:R-:W-:-:S13]  /*13c0*/  ISETP.GE.U32.AND P0, PT, R4, 0x3f800000, PT ;  /* 0x3f8000000400780c */ /* 0x000fda0003f06070 */
[----:B------:R-:W-:Y:S05]  /*13d0*/  @!P0 BRA `(.L_x_26) ;  /* 0x0000000000348947 */ /* 0x000fea0003800000 */
[----:B------:R-:W-:-:S04]  /*13e0*/  ISETP.GE.U32.AND P0, PT, R4, -0x7fffffff, PT ;  /* 0x800000010400780c */ /* 0x000fc80003f06070 */
[----:B------:R-:W-:-:S09]  /*13f0*/  FSETP.GEU.OR P1, PT, R4, -1, !P0 ;  /* 0xbf8000000400780b */ /* 0x000fd2000472e400 */
[----:B------:R-:W-:-:S04]  /*1400*/  @P0 FADD R5, R2, -1 ;  /* 0xbf80000002050421 */ /* 0x000fc80000000000 */
[----:B------:R-:W-:-:S05]  /*1410*/  @!P1 FADD R5, R5, -1 ;  /* 0xbf80000005059421 */ /* 0x000fca0000000000 */
[----:B------:R-:W-:Y:S01]  /*1420*/  @P0 MOV R2, R5 ;  /* 0x0000000500020202 */ /* 0x000fe20000000f00 */
[----:B------:R-:W-:Y:S06]  /*1430*/  @P0 BRA `(.L_x_26) ;  /* 0x00000000001c0947 */ /* 0x000fec0003800000 */
[----:B------:R-:W-:Y:S01]  /*1440*/  FSETP.GE.AND P0, PT, R4, 2, PT ;  /* 0x400000000400780b */ /* 0x000fe20003f06000 */
[----:B------:R-:W-:-:S12]  /*1450*/  FADD R2, R2, 1 ;  /* 0x3f80000002027421 */ /* 0x000fd80000000000 */
[----:B------:R-:W-:-:S05]  /*1460*/  @P0 FADD R4, R4, -3 ;  /* 0xc040000004040421 */ /* 0x000fca0000000000 */
[----:B------:R-:W-:Y:S01]  /*1470*/  FSETP.GE.AND P1, PT, R4, RZ, P0 ;  /* 0x000000ff0400720b */ /* 0x000fe20000726000 */
[----:B------:R-:W-:-:S12]  /*1480*/  @P0 FADD R4, R2, 1 ;  /* 0x3f80000002040421 */ /* 0x000fd80000000000 */
[----:B------:R-:W-:-:S05]  /*1490*/  @P1 FADD R4, R4, 1 ;  /* 0x3f80000004041421 */ /* 0x000fca0000000000 */
[----:B------:R-:W-:-:S07]  /*14a0*/  @P0 MOV R2, R4 ;  /* 0x0000000400020202 */ /* 0x000fce0000000f00 */
.L_x_26:
[----:B------:R-:W-:Y:S05]  /*14b0*/  BSYNC.RECONVERGENT B1 ;  /* 0x0000000000017941 */ /* 0x000fea0003800200 */
.L_x_25:
[----:B------:R-:W-:Y:S01]  /*14c0*/  FADD R3, R3, -R2 ;  /* 0x8000000203037221 */ /* 0x000fe20000000000 */
[----:B------:R-:W-:Y:S06]  /*14d0*/  BRA `(.L_x_23) ;  /* 0x0000000000647947 */ /* 0x000fec0003800000 */
.L_x_24:
[C---:B------:R-:W-:Y:S01]  /*14e0*/  LOP3.LUT R2, R3.reuse, 0xff800000, RZ, 0xc0, !PT ;  /* 0xff80000003027812 */ /* 0x040fe200078ec0ff */
[----:B------:R-:W-:Y:S01]  /*14f0*/  BSSY.RECONVERGENT B1, `(.L_x_27) ;  /* 0x0000015000017945 */ /* 0x000fe20003800200 */
[C---:B------:R-:W-:Y:S02]  /*1500*/  ISETP.GT.U32.AND P0, PT, R3.reuse, 0x7f7fffff, PT ;  /* 0x7f7fffff0300780c */ /* 0x040fe40003f04070 */
[----:B------:R-:W-:Y:S01]  /*1510*/  MOV R7, 0x7fffffff ;  /* 0x7fffffff00077802 */ /* 0x000fe20000000f00 */
[----:B------:R-:W-:Y:S01]  /*1520*/  VIADD R4, R2, 0xc0800000 ;  /* 0xc080000002047836 */ /* 0x000fe20000000000 */
[----:B------:R-:W-:Y:S02]  /*1530*/  LOP3.LUT R2, R3, 0x7fffff, RZ, 0xc0, !PT ;  /* 0x007fffff03027812 */ /* 0x000fe400078ec0ff */
[----:B------:R-:W-:Y:S02]  /*1540*/  FSEL R7, R7, 8388608, P0 ;  /* 0x4b00000007077808 */ /* 0x000fe40000000000 */
[----:B------:R-:W-:-:S02]  /*1550*/  ISETP.NE.AND P1, PT, R4, RZ, PT ;  /* 0x000000ff0400720c */ /* 0x000fc40003f25270 */
[----:B------:R-:W-:-:S11]  /*1560*/  LOP3.LUT R2, R2, 0x3f800000, RZ, 0xfc, !PT ;  /* 0x3f80000002027812 */ /* 0x000fd600078efcff */
[----:B------:R-:W-:Y:S05]  /*1570*/  @!P1 BRA `(.L_x_28) ;  /* 0x0000000000309947 */ /* 0x000fea0003800000 */
.L_x_29:
[----:B------:R-:W-:-:S04]  /*1580*/  VIMNMX.U32 R3, PT, PT, R4, 0xb800000, PT ;  /* 0x0b80000004037848 */ /* 0x000fc80003fe0000 */
[C---:B------:R-:W-:Y:S02]  /*1590*/  IADD3 R2, PT, PT, R3.reuse, R2, RZ ;  /* 0x0000000203027210 */ /* 0x040fe40007ffe0ff */
[----:B------:R-:W-:-:S03]  /*15a0*/  IADD3 R4, PT, PT, -R3, R4, RZ ;  /* 0x0000000403047210 */ /* 0x000fc60007ffe1ff */
[----:B------:R-:W-:Y:S01]  /*15b0*/  FADD R5, R2, -R2 ;  /* 0x8000000202057221 */ /* 0x000fe20000000000 */
[----:B------:R-:W-:-:S03]  /*15c0*/  ISETP.NE.AND P1, PT, R4, RZ, PT ;  /* 0x000000ff0400720c */ /* 0x000fc60003f25270 */
[----:B------:R-:W-:-:S04]  /*15d0*/  FADD R5, R2, R5 ;  /* 0x0000000502057221 */ /* 0x000fc80000000000 */
[----:B------:R-:W-:-:S04]  /*15e0*/  FADD R6, R2, -R5 ;  /* 0x8000000502067221 */ /* 0x000fc80000000000 */
[----:B------:R-:W-:-:S04]  /*15f0*/  FFMA.RZ R6, R6, 1, R5 ;  /* 0x3f80000006067823 */ /* 0x000fc8000000c005 */
[----:B------:R-:W0:Y:S02]  /*1600*/  FRND.TRUNC R5, R6 ;  /* 0x0000000600057307 */ /* 0x000e24000020d000 */
[----:B0-----:R-:W-:-:S05]  /*1610*/  FADD R2, R2, -R5 ;  /* 0x8000000502027221 */ /* 0x001fca0000000000 */
[----:B------:R-:W-:-:S13]  /*1620*/  ISETP.NE.AND P0, PT, R2, RZ, PT ;  /* 0x000000ff0200720c */ /* 0x000fda0003f05270 */
[----:B------:R-:W-:Y:S05]  /*1630*/  @P0 BRA P1, `(.L_x_29) ;  /* 0xfffffffc00d00947 */ /* 0x000fea000083ffff */
.L_x_28:
[----:B------:R-:W-:Y:S05]  /*1640*/  BSYNC.RECONVERGENT B1 ;  /* 0x0000000000017941 */ /* 0x000fea0003800200 */
.L_x_27:
[----:B------:R-:W-:-:S04]  /*1650*/  FMUL R2, R2, 1.1920928955078125e-07 ;  /* 0x3400000002027820 */ /* 0x000fc80000400000 */
[----:B------:R-:W-:-:S07]  /*1660*/  FMUL R3, R7, R2 ;  /* 0x0000000207037220 */ /* 0x000fce0000400000 */
.L_x_23:
[----:B------:R-:W-:Y:S05]  /*1670*/  BSYNC.RECONVERGENT B0 ;  /* 0x0000000000007941 */ /* 0x000fea0003800200 */
.L_x_22:
[C---:B------:R-:W-:Y:S01]  /*1680*/  FSETP.NAN.AND P0, PT, |R3|.reuse, |R3|, PT ;  /* 0x400000030300720b */ /* 0x040fe20003f08200 */
[----:B------:R-:W-:Y:S01]  /*1690*/  HFMA2 R2, -RZ, RZ, 0, 0 ;  /* 0x00000000ff027431 */ /* 0x000fe200000001ff */
[C---:B------:R-:W-:Y:S02]  /*16a0*/  LOP3.LUT R0, R3.reuse, 0x80000000, R0, 0xb8, !PT ;  /* 0x8000000003007812 */ /* 0x040fe400078eb800 */
[----:B------:R-:W-:Y:S02]  /*16b0*/  MOV R16, 0x430c0000 ;  /* 0x430c000000107802 */ /* 0x000fe40000000f00 */
[----:B------:R-:W-:-:S04]  /*16c0*/  FSEL R0, R3, R0, P0 ;  /* 0x0000000003007208 */ /* 0x000fc80000000000 */
[----:B------:R-:W-:-:S04]  /*16d0*/  FSETP.GT.AND P0, PT, R0, 1, PT ;  /* 0x3f8000000000780b */ /* 0x000fc80003f04000 */
[----:B------:R-:W-:-:S13]  /*16e0*/  FSETP.LT.OR P0, PT, R0, RZ, P0 ;  /* 0x000000ff0000720b */ /* 0x000fda0000701400 */
[----:B------:R-:W-:Y:S05]  /*16f0*/  @!P0 BRA `(.L_x_30) ;  /* 0x0000000000248947 */ /* 0x000fea0003800000 */
[----:B------:R-:W-:Y:S01]  /*1700*/  MOV R0, 0x0 ;  /* 0x0000000000007802 */ /* 0x000fe20000000f00 */
[----:B------:R-:W0:Y:S01]  /*1710*/  LDCU.64 UR4, c[0x4][0x8] ;  /* 0x01000100ff0477ac */ /* 0x000e220008000a00 */
[----:B------:R-:W-:Y:S02]  /*1720*/  CS2R R6, SRZ ;  /* 0x0000000000067805 */ /* 0x000fe4000001ff00 */
[----:B------:R1:W2:Y:S01]  /*1730*/  LDC.64 R8, c[0x4][R0] ;  /* 0x0100000000087b82 */ /* 0x0002a20000000a00 */
[----:B0-----:R-:W-:Y:S01]  /*1740*/  IMAD.U32 R4, RZ, RZ, UR4 ;  /* 0x00000004ff047e24 */ /* 0x001fe2000f8e00ff */
[----:B-1----:R-:W-:-:S07]  /*1750*/  MOV R5, UR5 ;  /* 0x0000000500057c02 */ /* 0x002fce0008000f00 */
[----:B------:R-:W-:-:S07]  /*1760*/  LEPC R20, `(.L_x_31) ;  /* 0x000000001014794e */ /* 0x000fce0000000000 */
[----:B--2---:R-:W-:Y:S05]  /*1770*/  CALL.ABS.NOINC R8 ;  /* 0x0000000008007343 */ /* 0x004fea0003c00000 */
.L_x_31:
[----:B------:R-:W-:Y:S05]  /*1780*/  BRA `(.L_x_13) ;  /* 0x00000004001c7947 */ /* 0x000fea0003800000 */
.L_x_30:
[----:B------:R-:W0:Y:S02]  /*1790*/  LDC.64 R4, c[0x0][0x3a8] ;  /* 0x0000ea00ff047b82 */ /* 0x000e240000000a00 */
[----:B0-----:R-:W2:Y:S02]  /*17a0*/  LDG.E R8, desc[UR36][R4.64+0x4] ;  /* 0x0000042404087981 */ /* 0x001ea4000c1e1900 */
[----:B--2---:R-:W-:-:S13]  /*17b0*/  ISETP.GE.AND P0, PT, R8, RZ, PT ;  /* 0x000000ff0800720c */ /* 0x004fda0003f06270 */
[----:B------:R-:W-:Y:S05]  /*17c0*/  @!P0 BRA `(.L_x_32) ;  /* 0x0000000000248947 */ /* 0x000fea0003800000 */
[----:B------:R-:W5:Y:S01]  /*17d0*/  LDG.E.64 R4, desc[UR36][R4.64+0x8] ;  /* 0x0000082404047981 */ /* 0x000f62000c1e1b00 */
[----:B------:R-:W-:-:S07]  /*17e0*/  HFMA2 R9, -RZ, RZ, 0, 0 ;  /* 0x00000000ff097431 */ /* 0x000fce00000001ff */
.L_x_34:
[----:B-----5:R-:W-:-:S06]  /*17f0*/  IMAD.WIDE.U32 R6, R9, 0x4, R4 ;  /* 0x0000000409067825 */ /* 0x020fcc00078e0004 */
[----:B------:R-:W2:Y:S02]  /*1800*/  LD.E R7, desc[UR36][R6.64] ;  /* 0x0000002406077980 */ /* 0x000ea4000c101900 */
[----:B--2---:R-:W-:-:S13]  /*1810*/  FSETP.GT.AND P0, PT, R7, R0, PT ;  /* 0x000000000700720b */ /* 0x004fda0003f04000 */
[----:B------:R-:W-:Y:S05]  /*1820*/  @P0 BRA `(.L_x_33) ;  /* 0x0000000000300947 */ /* 0x000fea0003800000 */
[C---:B------:R-:W-:Y:S02]  /*1830*/  ISETP.GE.AND P0, PT, R9.reuse, R8, PT ;  /* 0x000000080900720c */ /* 0x040fe40003f06270 */
[----:B------:R-:W-:-:S11]  /*1840*/  IADD3 R9, PT, PT, R9, 0x1, RZ ;  /* 0x0000000109097810 */ /* 0x000fd60007ffe0ff */
[----:B------:R-:W-:Y:S05]  /*1850*/  @!P0 BRA `(.L_x_34) ;  /* 0xfffffffc00e48947 */ /* 0x000fea000383ffff */
.L_x_32:
[----:B------:R-:W-:Y:S01]  /*1860*/  MOV R0, 0x0 ;  /* 0x0000000000007802 */ /* 0x000fe20000000f00 */
[----:B------:R-:W0:Y:S01]  /*1870*/  LDCU.64 UR4, c[0x4][0x10] ;  /* 0x01000200ff0477ac */ /* 0x000e220008000a00 */
[----:B------:R-:W-:Y:S02]  /*1880*/  CS2R R6, SRZ ;  /* 0x0000000000067805 */ /* 0x000fe4000001ff00 */
[----:B------:R1:W2:Y:S01]  /*1890*/  LDC.64 R8, c[0x4][R0] ;  /* 0x0100000000087b82 */ /* 0x0002a20000000a00 */
[----:B0-----:R-:W-:Y:S02]  /*18a0*/  MOV R4, UR4 ;  /* 0x0000000400047c02 */ /* 0x001fe40008000f00 */
[----:B-1----:R-:W-:-:S07]  /*18b0*/  MOV R5, UR5 ;  /* 0x0000000500057c02 */ /* 0x002fce0008000f00 */
[----:B------:R-:W-:-:S07]  /*18c0*/  LEPC R20, `(.L_x_35) ;  /* 0x000000001014794e */ /* 0x000fce0000000000 */
[----:B--2---:R-:W-:Y:S05]  /*18d0*/  CALL.ABS.NOINC R8 ;  /* 0x0000000008007343 */ /* 0x004fea0003c00000 */
.L_x_35:
[----:B------:R-:W-:Y:S05]  /*18e0*/  BRA `(.L_x_13) ;  /* 0x0000000000c47947 */ /* 0x000fea0003800000 */
.L_x_33:
[----:B------:R-:W0:Y:S02]  /*18f0*/  LDC.64 R10, c[0x0][0x3a8] ;  /* 0x0000ea00ff0a7b82 */ /* 0x000e240000000a00 */
[----:B0-----:R-:W2:Y:S04]  /*1900*/  LDG.E.64 R6, desc[UR36][R10.64+0x18] ;  /* 0x000018240a067981 */ /* 0x001ea8000c1e1b00 */
[----:B------:R-:W3:Y:S04]  /*1910*/  LDG.E.64 R2, desc[UR36][R10.64+0x20] ;  /* 0x000020240a027981 */ /* 0x000ee8000c1e1b00 */
[----:B------:R-:W4:Y:S01]  /*1920*/  LDG.E.64 R4, desc[UR36][R10.64+0x28] ;  /* 0x000028240a047981 */ /* 0x000f22000c1e1b00 */
[----:B------:R-:W-:-:S04]  /*1930*/  ISETP.NE.AND P0, PT, R9, RZ, PT ;  /* 0x000000ff0900720c */ /* 0x000fc80003f05270 */
[----:B------:R-:W-:-:S05]  /*1940*/  SEL R9, R8, R9, !P0 ;  /* 0x0000000908097207 */ /* 0x000fca0004000000 */
[----:B--2---:R-:W-:-:S04]  /*1950*/  IMAD.WIDE.U32 R6, R9, 0x10, R6 ;  /* 0x0000001009067825 */ /* 0x004fc800078e0006 */
[C---:B---3--:R-:W-:Y:S01]  /*1960*/  IMAD.WIDE.U32 R2, R9.reuse, 0x10, R2 ;  /* 0x0000001009027825 */ /* 0x048fe200078e0002 */
[----:B------:R-:W2:Y:S03]  /*1970*/  LD.E R25, desc[UR36][R6.64+-0xc] ;  /* 0xfffff42406197980 */ /* 0x000ea6000c101900 */
[----:B----4-:R-:W-:Y:S01]  /*1980*/  IMAD.WIDE.U32 R4, R9, 0x10, R4 ;  /* 0x0000001009047825 */ /* 0x010fe200078e0004 */
[----:B------:R-:W3:Y:S04]  /*1990*/  LD.E R27, desc[UR36][R2.64+-0xc] ;  /* 0xfffff424021b7980 */ /* 0x000ee8000c101900 */
[----:B------:R-:W4:Y:S04]  /*19a0*/  LD.E R8, desc[UR36][R4.64+-0xc] ;  /* 0xfffff42404087980 */ /* 0x000f28000c101900 */
[----:B------:R-:W5:Y:S04]  /*19b0*/  LD.E R16, desc[UR36][R6.64+-0x10] ;  /* 0xfffff02406107980 */ /* 0x000f68000c101900 */
[----:B------:R-:W5:Y:S04]  /*19c0*/  LD.E R9, desc[UR36][R2.64+-0x10] ;  /* 0xfffff02402097980 */ /* 0x000f68000c101900 */
[----:B------:R-:W5:Y:S04]  /*19d0*/  LD.E R10, desc[UR36][R4.64+-0x10] ;  /* 0xfffff024040a7980 */ /* 0x000f68000c101900 */
[----:B------:R-:W5:Y:S04]  /*19e0*/  LD.E R20, desc[UR36][R6.64+-0x8] ;  /* 0xfffff82406147980 */ /* 0x000f68000c101900 */
[----:B------:R-:W5:Y:S04]  /*19f0*/  LD.E R11, desc[UR36][R2.64+-0x8] ;  /* 0xfffff824020b7980 */ /* 0x000f68000c101900 */
[----:B------:R-:W5:Y:S04]  /*1a00*/  LD.E R12, desc[UR36][R4.64+-0x8] ;  /* 0xfffff824040c7980 */ /* 0x000f68000c101900 */
[----:B------:R3:W5:Y:S04]  /*1a10*/  LD.E R15, desc[UR36][R6.64+-0x4] ;  /* 0xfffffc24060f7980 */ /* 0x000768000c101900 */
[----:B------:R-:W5:Y:S04]  /*1a20*/  LD.E R14, desc[UR36][R2.64+-0x4] ;  /* 0xfffffc24020e7980 */ /* 0x000f68000c101900 */
[----:B------:R-:W5:Y:S01]  /*1a30*/  LD.E R13, desc[UR36][R4.64+-0x4] ;  /* 0xfffffc24040d7980 */ /* 0x000f62000c101900 */
[----:B------:R-:W-:-:S05]  /*1a40*/  FADD R21, R0, 1 ;  /* 0x3f80000000157421 */ /* 0x000fca0000000000 */
[----:B------:R-:W-:-:S05]  /*1a50*/  FSEL R21, R21, R0, !P0 ;  /* 0x0000000015157208 */ /* 0x000fca0004000000 */
[----:B------:R-:W-:-:S04]  /*1a60*/  FMUL R0, R21, R21 ;  /* 0x0000001515007220 */ /* 0x000fc80000400000 */
[----:B------:R-:W-:Y:S01]  /*1a70*/  FMUL R23, R21, R0 ;  /* 0x0000000015177220 */ /* 0x000fe20000400000 */
[C---:B--2---:R-:W-:Y:S01]  /*1a80*/  FMUL R25, R0.reuse, R25 ;  /* 0x0000001900197220 */ /* 0x044fe20000400000 */
[C---:B---3--:R-:W-:Y:S01]  /*1a90*/  FMUL R6, R0.reuse, R27 ;  /* 0x0000001b00067220 */ /* 0x048fe20000400000 */
[----:B----4-:R-:W-:Y:S02]  /*1aa0*/  FMUL R8, R0, R8 ;  /* 0x0000000800087220 */ /* 0x010fe40000400000 */
[----:B-----5:R-:W-:Y:S01]  /*1ab0*/  FFMA R16, R16, R23, R25 ;  /* 0x0000001710107223 */ /* 0x020fe20000000019 */
[C---:B------:R-:W-:Y:S01]  /*1ac0*/  FFMA R6, R23.reuse, R9, R6 ;  /* 0x0000000917067223 */ /* 0x040fe20000000006 */
[----:B------:R-:W-:Y:S02]  /*1ad0*/  FFMA R23, R23, R10, R8 ;  /* 0x0000000a17177223 */ /* 0x000fe40000000008 */
[C---:B------:R-:W-:Y:S01]  /*1ae0*/  FFMA R16, R21.reuse, R20, R16 ;  /* 0x0000001415107223 */ /* 0x040fe20000000010 */
[C---:B------:R-:W-:Y:S01]  /*1af0*/  FFMA R11, R21.reuse, R11, R6 ;  /* 0x0000000b150b7223 */ /* 0x040fe20000000006 */
[----:B------:R-:W-:-:S02]  /*1b00*/  FFMA R12, R21, R12, R23 ;  /* 0x0000000c150c7223 */ /* 0x000fc40000000017 */
[----:B------:R-:W-:Y:S01]  /*1b10*/  FADD R15, R16, R15 ;  /* 0x0000000f100f7221 */ /* 0x000fe20000000000 */
[----:B------:R-:W-:Y:S01]  /*1b20*/  FADD R11, R11, R14 ;  /* 0x0000000e0b0b7221 */ /* 0x000fe20000000000 */
[----:B------:R-:W-:-:S03]  /*1b30*/  FADD R12, R12, R13 ;  /* 0x0000000d0c0c7221 */ /* 0x000fc60000000000 */
[----:B------:R-:W-:Y:S02]  /*1b40*/  FMNMX R15, RZ, R15, !PT ;  /* 0x0000000fff0f7209 */ /* 0x000fe40007800000 */
[----:B------:R-:W-:Y:S02]  /*1b50*/  FMNMX R11, RZ, R11, !PT ;  /* 0x0000000bff0b7209 */ /* 0x000fe40007800000 */
[----:B------:R-:W-:Y:S02]  /*1b60*/  FMNMX R12, RZ, R12, !PT ;  /* 0x0000000cff0c7209 */ /* 0x000fe40007800000 */
[----:B------:R-:W-:Y:S02]  /*1b70*/  FMNMX R15, R15, 255, PT ;  /* 0x437f00000f0f7809 */ /* 0x000fe40003800000 */
[----:B------:R-:W-:Y:S02]  /*1b80*/  FMNMX R11, R11, 255, PT ;  /* 0x437f00000b0b7809 */ /* 0x000fe40003800000 */
[----:B------:R-:W-:-:S02]  /*1b90*/  FMNMX R12, R12, 255, PT ;  /* 0x437f00000c0c7809 */ /* 0x000fc40003800000 */
[----:B------:R-:W0:Y:S08]  /*1ba0*/  F2I.U32.TRUNC.NTZ R15, R15 ;  /* 0x0000000f000f7305 */ /* 0x000e30000020f000 */
[----:B------:R-:W1:Y:S08]  /*1bb0*/  F2I.U32.TRUNC.NTZ R11, R11 ;  /* 0x0000000b000b7305 */ /* 0x000e70000020f000 */
[----:B------:R-:W2:Y:S08]  /*1bc0*/  F2I.U32.TRUNC.NTZ R12, R12 ;  /* 0x0000000c000c7305 */ /* 0x000eb0000020f000 */
[----:B0-----:R0:W3:Y:S08]  /*1bd0*/  I2F.U8 R22, R15 ;  /* 0x0000000f00167306 */ /* 0x0010f00000001000 */
[----:B-1----:R0:W4:Y:S08]  /*1be0*/  I2F.U8 R2, R11 ;  /* 0x0000000b00027306 */ /* 0x0021300000001000 */
[----:B--23--:R0:W2:Y:S02]  /*1bf0*/  I2F.U8 R16, R12 ;  /* 0x0000000c00107306 */ /* 0x00c0a40000001000 */
.L_x_13:
[----:B-1----:R-:W-:Y:S05]  /*1c00*/  BSYNC.RECONVERGENT B6 ;  /* 0x0000000000067941 */ /* 0x002fea0003800200 */
.L_x_12:
[----:B------:R-:W-:Y:S01]  /*1c10*/  I2FP.F32.U32 R5, UR38 ;  /* 0x0000002600057c45 */ /* 0x000fe20008201000 */
[----:B------:R-:W-:Y:S01]  /*1c20*/  BSSY.RECONVERGENT B0, `(.L_x_36) ;  /* 0x000000e000007945 */ /* 0x000fe20003800200 */
[----:B------:R-:W-:Y:S02]  /*1c30*/  I2FP.F32.S32 R0, R19 ;  /* 0x0000001300007245 */ /* 0x000fe40000201400 */
[----:B------:R-:W1:Y:S08]  /*1c40*/  MUFU.RCP R4, R5 ;  /* 0x0000000500047308 */ /* 0x000e700000001000 */
[----:B------:R-:W3:Y:S01]  /*1c50*/  FCHK P0, R0, R5 ;  /* 0x0000000500007302 */ /* 0x000ee20000000000 */
[----:B-1----:R-:W-:-:S04]  /*1c60*/  FFMA R3, -R5, R4, 1 ;  /* 0x3f80000005037423 */ /* 0x002fc80000000104 */
[----:B------:R-:W-:-:S04]  /*1c70*/  FFMA R3, R4, R3, R4 ;  /* 0x0000000304037223 */ /* 0x000fc80000000004 */
[----:B------:R-:W-:-:S04]  /*1c80*/  FFMA R4, R0, R3, RZ ;  /* 0x0000000300047223 */ /* 0x000fc800000000ff */
[----:B------:R-:W-:-:S04]  /*1c90*/  FFMA R6, -R5, R4, R0 ;  /* 0x0000000405067223 */ /* 0x000fc80000000100 */
[----:B------:R-:W-:Y:S01]  /*1ca0*/  FFMA R3, R3, R6, R4 ;  /* 0x0000000603037223 */ /* 0x000fe20000000004 */
[----:B---3--:R-:W-:Y:S06]  /*1cb0*/  @!P0 BRA `(.L_x_37) ;  /* 0x0000000000108947 */ /* 0x008fec0003800000 */
[----:B------:R-:W-:Y:S01]  /*1cc0*/  IMAD.MOV.U32 R3, RZ, RZ, R5 ;  /* 0x000000ffff037224 */ /* 0x000fe200078e0005 */
[----:B------:R-:W-:-:S07]  /*1cd0*/  MOV R4, 0x1cf0 ;  /* 0x00001cf000047802 */ /* 0x000fce0000000f00 */
[----:B0-2-4-:R-:W-:Y:S05]  /*1ce0*/  CALL.REL.NOINC `($__internal_1_$__cuda_sm3x_div_rn_noftz_f32_slowpath) ;  /* 0x0000000000a07944 */ /* 0x015fea0003c00000 */
[----:B------:R-:W-:-:S07]  /*1cf0*/  MOV R3, R0 ;  /* 0x0000000000037202 */ /* 0x000fce0000000f00 */
.L_x_37:
[----:B------:R-:W-:Y:S05]  /*1d00*/  BSYNC.RECONVERGENT B0 ;  /* 0x0000000000007941 */ /* 0x000fea0003800200 */
.L_x_36:
[----:B------:R-:W1:Y:S01]  /*1d10*/  LDCU UR4, c[0x0][0x3b8] ;  /* 0x00007700ff0477ac */ /* 0x000e620008000800 */
[C---:B------:R-:W-:Y:S01]  /*1d20*/  FFMA R22, R3.reuse, R22, RZ ;  /* 0x0000001603167223 */ /* 0x040fe200000000ff */
[C---:B----4-:R-:W-:Y:S01]  /*1d30*/  FFMA R0, R3.reuse, R2, RZ ;  /* 0x0000000203007223 */ /* 0x050fe200000000ff */
[----:B--2---:R-:W-:Y:S01]  /*1d40*/  FFMA R16, R3, R16, RZ ;  /* 0x0000001003107223 */ /* 0x004fe200000000ff */
[----:B------:R-:W2:Y:S01]  /*1d50*/  LDCU.64 UR6, c[0x0][0x3b0] ;  /* 0x00007600ff0677ac */ /* 0x000ea20008000a00 */
[----:B------:R-:W3:Y:S08]  /*1d60*/  F2I.U32.TRUNC.NTZ R5, R22 ;  /* 0x0000001600057305 */ /* 0x000ef0000020f000 */
[----:B------:R-:W4:Y:S01]  /*1d70*/  F2I.U32.TRUNC.NTZ R7, R0 ;  /* 0x0000000000077305 */ /* 0x000f22000020f000 */
[----:B-1----:R-:W-:-:S07]  /*1d80*/  IMAD R17, R17, UR4, R18 ;  /* 0x0000000411117c24 */ /* 0x002fce000f8e0212 */
[----:B------:R-:W1:Y:S01]  /*1d90*/  F2I.U32.TRUNC.NTZ R9, R16 ;  /* 0x0000001000097305 */ /* 0x000e62000020f000 */
[----:B------:R-:W-:-:S05]  /*1da0*/  IMAD R17, R17, 0x3, RZ ;  /* 0x0000000311117824 */ /* 0x000fca00078e02ff */
[----:B--2---:R-:W-:-:S04]  /*1db0*/  IADD3 R2, P0, PT, R17, UR6, RZ ;  /* 0x0000000611027c10 */ /* 0x004fc8000ff1e0ff */
[----:B------:R-:W-:-:S05]  /*1dc0*/  LEA.HI.X.SX32 R3, R17, UR7, 0x1, P0 ;  /* 0x0000000711037c11 */ /* 0x000fca00080f0eff */
[----:B---3--:R-:W-:Y:S04]  /*1dd0*/  STG.E.U8 desc[UR36][R2.64], R5 ;  /* 0x0000000502007986 */ /* 0x008fe8000c101124 */
[----:B----4-:R-:W-:Y:S04]  /*1de0*/  STG.E.U8 desc[UR36][R2.64+0x1], R7 ;  /* 0x0000010702007986 */ /* 0x010fe8000c101124 */
[----:B-1----:R-:W-:Y:S01]  /*1df0*/  STG.E.U8 desc[UR36][R2.64+0x2], R9 ;  /* 0x0000020902007986 */ /* 0x002fe2000c101124 */
[----:B------:R-:W-:Y:S05]  /*1e00*/  EXIT ;  /* 0x000000000000794d */ /* 0x000fea0003800000 */
        .weak           $__internal_0_$__cuda_sm20_sqrt_rn_f32_slowpath
        .type           $__internal_0_$__cuda_sm20_sqrt_rn_f32_slowpath,@function
        .size           $__internal_0_$__cuda_sm20_sqrt_rn_f32_slowpath,($__internal_1_$__cuda_sm3x_div_rn_noftz_f32_slowpath - $__internal_0_$__cuda_sm20_sqrt_rn_f32_slowpath)
$__internal_0_$__cuda_sm20_sqrt_rn_f32_slowpath:
[----:B------:R-:W-:-:S13]  /*1e10*/  LOP3.LUT P0, RZ, R12, 0x7fffffff, RZ, 0xc0, !PT ;  /* 0x7fffffff0cff7812 */ /* 0x000fda000780c0ff */
[----:B------:R-:W-:Y:S05]  /*1e20*/  @!P0 BRA `(.L_x_38) ;  /* 0x0000000000448947 */ /* 0x000fea0003800000 */
[----:B------:R-:W-:Y:S02]  /*1e30*/  FSETP.GEU.FTZ.AND P0, PT, R12, RZ, PT ;  /* 0x000000ff0c00720b */ /* 0x000fe40003f1e000 */
[----:B------:R-:W-:-:S11]  /*1e40*/  MOV R0, R12 ;  /* 0x0000000c00007202 */ /* 0x000fd60000000f00 */
[----:B------:R-:W-:Y:S01]  /*1e50*/  @!P0 MOV R12, 0x7fffffff ;  /* 0x7fffffff000c8802 */ /* 0x000fe20000000f00 */
[----:B------:R-:W-:Y:S06]  /*1e60*/  @!P0 BRA `(.L_x_38) ;  /* 0x0000000000348947 */ /* 0x000fec0003800000 */
[----:B------:R-:W-:-:S13]  /*1e70*/  FSETP.GTU.FTZ.AND P0, PT, |R0|, +INF , PT ;  /* 0x7f8000000000780b */ /* 0x000fda0003f1c200 */
[----:B------:R-:W-:Y:S01]  /*1e80*/  @P0 FADD.FTZ R12, R0, 1 ;  /* 0x3f800000000c0421 */ /* 0x000fe20000010000 */
[----:B------:R-:W-:Y:S06]  /*1e90*/  @P0 BRA `(.L_x_38) ;  /* 0x0000000000280947 */ /* 0x000fec0003800000 */
[----:B------:R-:W-:-:S13]  /*1ea0*/  FSETP.NEU.FTZ.AND P0, PT, |R0|, +INF , PT ;  /* 0x7f8000000000780b */ /* 0x000fda0003f1d200 */
[----:B------:R-:W-:Y:S01]  /*1eb0*/  @P0 FFMA R5, R0, 1.84467440737095516160e+19, RZ ;  /* 0x5f80000000050823 */ /* 0x000fe200000000ff */
[----:B------:R-:W-:-:S03]  /*1ec0*/  @!P0 MOV R12, R0 ;  /* 0x00000000000c8202 */ /* 0x000fc60000000f00 */
[----:B------:R-:W0:Y:S02]  /*1ed0*/  @P0 MUFU.RSQ R10, R5 ;  /* 0x00000005000a0308 */ /* 0x000e240000001400 */
[----:B0-----:R-:W-:Y:S01]  /*1ee0*/  @P0 FMUL.FTZ R14, R5, R10 ;  /* 0x0000000a050e0220 */ /* 0x001fe20000410000 */
[----:B------:R-:W-:-:S03]  /*1ef0*/  @P0 FMUL.FTZ R10, R10, 0.5 ;  /* 0x3f0000000a0a0820 */ /* 0x000fc60000410000 */
[----:B------:R-:W-:-:S04]  /*1f00*/  @P0 FADD.FTZ R11, -R14, -RZ ;  /* 0x800000ff0e0b0221 */ /* 0x000fc80000010100 */
[----:B------:R-:W-:-:S04]  /*1f10*/  @P0 FFMA R11, R14, R11, R5 ;  /* 0x0000000b0e0b0223 */ /* 0x000fc80000000005 */
[----:B------:R-:W-:-:S04]  /*1f20*/  @P0 FFMA R10, R11, R10, R14 ;  /* 0x0000000a0b0a0223 */ /* 0x000fc8000000000e */
[----:B------:R-:W-:-:S07]  /*1f30*/  @P0 FMUL.FTZ R12, R10, 2.3283064365386962891e-10 ;  /* 0x2f8000000a0c0820 */ /* 0x000fce0000410000 */
.L_x_38:
[----:B------:R-:W-:Y:S01]  /*1f40*/  MOV R10, R13 ;  /* 0x0000000d000a7202 */ /* 0x000fe20000000f00 */
[----:B------:R-:W-:-:S04]  /*1f50*/  IMAD.MOV.U32 R11, RZ, RZ, 0x0 ;  /* 0x00000000ff0b7424 */ /* 0x000fc800078e00ff */
[----:B------:R-:W-:Y:S05]  /*1f60*/  RET.REL.NODEC R10 `(_Z13render_mandelifi4mat2P7palettePhii) ;  /* 0xffffffe00a247950 */ /* 0x000fea0003c3ffff */
        .weak           $__internal_1_$__cuda_sm3x_div_rn_noftz_f32_slowpath
        .type           $__internal_1_$__cuda_sm3x_div_rn_noftz_f32_slowpath,@function
        .size           $__internal_1_$__cuda_sm3x_div_rn_noftz_f32_slowpath,(.L_x_52 - $__internal_1_$__cuda_sm3x_div_rn_noftz_f32_slowpath)
$__internal_1_$__cuda_sm3x_div_rn_noftz_f32_slowpath:
[----:B------:R-:W-:Y:S01]  /*1f70*/  SHF.R.U32.HI R5, RZ, 0x17, R3 ;  /* 0x00000017ff057819 */ /* 0x000fe20000011603 */
[----:B------:R-:W-:Y:S01]  /*1f80*/  BSSY.RECONVERGENT B1, `(.L_x_39) ;  /* 0x0000063000017945 */ /* 0x000fe20003800200 */
[----:B------:R-:W-:Y:S02]  /*1f90*/  SHF.R.U32.HI R11, RZ, 0x17, R0 ;  /* 0x00000017ff0b7819 */ /* 0x000fe40000011600 */
[----:B------:R-:W-:Y:S02]  /*1fa0*/  LOP3.LUT R5, R5, 0xff, RZ, 0xc0, !PT ;  /* 0x000000ff05057812 */ /* 0x000fe400078ec0ff */
[----:B------:R-:W-:Y:S02]  /*1fb0*/  LOP3.LUT R14, R11, 0xff, RZ, 0xc0, !PT ;  /* 0x000000ff0b0e7812 */ /* 0x000fe400078ec0ff */
[----:B------:R-:W-:Y:S02]  /*1fc0*/  IADD3 R15, PT, PT, R5, -0x1, RZ ;  /* 0xffffffff050f7810 */ /* 0x000fe40007ffe0ff */
[----:B------:R-:W-:-:S02]  /*1fd0*/  IADD3 R12, PT, PT, R14, -0x1, RZ ;  /* 0xffffffff0e0c7810 */ /* 0x000fc40007ffe0ff */
[----:B------:R-:W-:Y:S02]  /*1fe0*/  ISETP.GT.U32.AND P0, PT, R15, 0xfd, PT ;  /* 0x000000fd0f00780c */ /* 0x000fe40003f04070 */
[----:B------:R-:W-:Y:S02]  /*1ff0*/  MOV R13, R3 ;  /* 0x00000003000d7202 */ /* 0x000fe40000000f00 */
[----:B------:R-:W-:-:S13]  /*2000*/  ISETP.GT.U32.OR P0, PT, R12, 0xfd, P0 ;  /* 0x000000fd0c00780c */ /* 0x000fda0000704470 */
[----:B------:R-:W-:Y:S01]  /*2010*/  @!P0 MOV R11, RZ ;  /* 0x000000ff000b8202 */ /* 0x000fe20000000f00 */
[----:B------:R-:W-:Y:S06]  /*2020*/  @!P0 BRA `(.L_x_40) ;  /* 0x00000000005c8947 */ /* 0x000fec0003800000 */
[----:B------:R-:W-:Y:S02]  /*2030*/  FSETP.GTU.FTZ.AND P0, PT, |R0|, +INF , PT ;  /* 0x7f8000000000780b */ /* 0x000fe40003f1c200 */
[----:B------:R-:W-:-:S04]  /*2040*/  FSETP.GTU.FTZ.AND P1, PT, |R3|, +INF , PT ;  /* 0x7f8000000300780b */ /* 0x000fc80003f3c200 */
[----:B------:R-:W-:-:S13]  /*2050*/  PLOP3.LUT P0, PT, P0, P1, PT, 0xf8, 0x8f ;  /* 0x00000000008f781c */ /* 0x000fda0000703f70 */
[----:B------:R-:W-:Y:S05]  /*2060*/  @P0 BRA `(.L_x_41) ;  /* 0x00000004004c0947 */ /* 0x000fea0003800000 */
[----:B------:R-:W-:-:S13]  /*2070*/  LOP3.LUT P0, RZ, R13, 0x7fffffff, R0, 0xc8, !PT ;  /* 0x7fffffff0dff7812 */ /* 0x000fda000780c800 */
[----:B------:R-:W-:Y:S05]  /*2080*/  @!P0 BRA `(.L_x_42) ;  /* 0x00000004003c8947 */ /* 0x000fea0003800000 */
[C---:B------:R-:W-:Y:S02]  /*2090*/  FSETP.NEU.FTZ.AND P2, PT, |R0|.reuse, +INF , PT ;  /* 0x7f8000000000780b */ /* 0x040fe40003f5d200 */
[----:B------:R-:W-:Y:S02]  /*20a0*/  FSETP.NEU.FTZ.AND P1, PT, |R3|, +INF , PT ;  /* 0x7f8000000300780b */ /* 0x000fe40003f3d200 */
[----:B------:R-:W-:-:S11]  /*20b0*/  FSETP.NEU.FTZ.AND P0, PT, |R0|, +INF , PT ;  /* 0x7f8000000000780b */ /* 0x000fd60003f1d200 */
[----:B------:R-:W-:Y:S05]  /*20c0*/  @!P1 BRA !P2, `(.L_x_42) ;  /* 0x00000004002c9947 */ /* 0x000fea0005000000 */
[----:B------:R-:W-:-:S04]  /*20d0*/  LOP3.LUT P2, RZ, R0, 0x7fffffff, RZ, 0xc0, !PT ;  /* 0x7fffffff00ff7812 */ /* 0x000fc8000784c0ff */
[----:B------:R-:W-:-:S13]  /*20e0*/  PLOP3.LUT P1, PT, P1, P2, PT, 0x2f, 0xf2 ;  /* 0x0000000000f2781c */ /* 0x000fda0000f24577 */
[----:B------:R-:W-:Y:S05]  /*20f0*/  @P1 BRA `(.L_x_43) ;  /* 0x0000000400181947 */ /* 0x000fea0003800000 */
[----:B------:R-:W-:-:S04]  /*2100*/  LOP3.LUT P1, RZ, R13, 0x7fffffff, RZ, 0xc0, !PT ;  /* 0x7fffffff0dff7812 */ /* 0x000fc8000782c0ff */
[----:B------:R-:W-:-:S13]  /*2110*/  PLOP3.LUT P0, PT, P0, P1, PT, 0x2f, 0xf2 ;  /* 0x0000000000f2781c */ /* 0x000fda0000702577 */
[----:B------:R-:W-:Y:S05]  /*2120*/  @P0 BRA `(.L_x_44) ;  /* 0x0000000400000947 */ /* 0x000fea0003800000 */
[----:B------:R-:W-:Y:S02]  /*2130*/  ISETP.GE.AND P0, PT, R12, RZ, PT ;  /* 0x000000ff0c00720c */ /* 0x000fe40003f06270 */
[----:B------:R-:W-:-:S11]  /*2140*/  ISETP.GE.AND P1, PT, R15, RZ, PT ;  /* 0x000000ff0f00720c */ /* 0x000fd60003f26270 */
[----:B------:R-:W-:Y:S01]  /*2150*/  @P0 MOV R11, RZ ;  /* 0x000000ff000b0202 */ /* 0x000fe20000000f00 */
[----:B------:R-:W-:Y:S02]  /*2160*/  @!P0 IMAD.MOV.U32 R11, RZ, RZ, -0x40 ;  /* 0xffffffc0ff0b8424 */ /* 0x000fe400078e00ff */
[----:B------:R-:W-:Y:S01]  /*2170*/  @!P0 FFMA R0, R0, 1.84467440737095516160e+19, RZ ;  /* 0x5f80000000008823 */ /* 0x000fe200000000ff */
[----:B------:R-:W-:Y:S02]  /*2180*/  @!P1 FFMA R13, R3, 1.84467440737095516160e+19, RZ ;  /* 0x5f800000030d9823 */ /* 0x000fe400000000ff */
[----:B------:R-:W-:-:S07]  /*2190*/  @!P1 IADD3 R11, PT, PT, R11, 0x40, RZ ;  /* 0x000000400b0b9810 */ /* 0x000fce0007ffe0ff */
.L_x_40:
[----:B------:R-:W-:Y:S01]  /*21a0*/  LEA R12, R5, 0xc0800000, 0x17 ;  /* 0xc0800000050c7811 */ /* 0x000fe200078eb8ff */
[----:B------:R-:W-:Y:S03]  /*21b0*/  BSSY.RECONVERGENT B2, `(.L_x_45) ;  /* 0x0000036000027945 */ /* 0x000fe60003800200 */
[----:B------:R-:W-:Y:S02]  /*21c0*/  IADD3 R20, PT, PT, -R12, R13, RZ ;  /* 0x0000000d0c147210 */ /* 0x000fe40007ffe1ff */
[----:B------:R-:W-:Y:S02]  /*21d0*/  IADD3 R12, PT, PT, R14, -0x7f, RZ ;  /* 0xffffff810e0c7810 */ /* 0x000fe40007ffe0ff */
[----:B------:R-:W0:Y:S01]  /*21e0*/  MUFU.RCP R13, R20 ;  /* 0x00000014000d7308 */ /* 0x000e220000001000 */
[----:B------:R-:W-:Y:S02]  /*21f0*/  FADD.FTZ R15, -R20, -RZ ;  /* 0x800000ff140f7221 */ /* 0x000fe40000010100 */
[C---:B------:R-:W-:Y:S01]  /*2200*/  IMAD R0, R12.reuse, -0x800000, R0 ;  /* 0xff8000000c007824 */ /* 0x040fe200078e0200 */
[----:B------:R-:W-:-:S04]  /*2210*/  IADD3 R12, PT, PT, R12, 0x7f, -R5 ;  /* 0x0000007f0c0c7810 */ /* 0x000fc80007ffe805 */
[----:B------:R-:W-:Y:S01]  /*2220*/  IADD3 R12, PT, PT, R12, R11, RZ ;  /* 0x0000000b0c0c7210 */ /* 0x000fe20007ffe0ff */
[----:B0-----:R-:W-:-:S04]  /*2230*/  FFMA R14, R13, R15, 1 ;  /* 0x3f8000000d0e7423 */ /* 0x001fc8000000000f */
[----:B------:R-:W-:-:S04]  /*2240*/  FFMA R13, R13, R14, R13 ;  /* 0x0000000e0d0d7223 */ /* 0x000fc8000000000d */
[----:B------:R-:W-:-:S04]  /*2250*/  FFMA R14, R0, R13, RZ ;  /* 0x0000000d000e7223 */ /* 0x000fc800000000ff */
[----:B------:R-:W-:-:S04]  /*2260*/  FFMA R21, R15, R14, R0 ;  /* 0x0000000e0f157223 */ /* 0x000fc80000000000 */
[----:B------:R-:W-:-:S04]  /*2270*/  FFMA R14, R13, R21, R14 ;  /* 0x000000150d0e7223 */ /* 0x000fc8000000000e */
[----:B------:R-:W-:-:S04]  /*2280*/  FFMA R15, R15, R14, R0 ;  /* 0x0000000e0f0f7223 */ /* 0x000fc80000000000 */
[----:B------:R-:W-:-:S05]  /*2290*/  FFMA R0, R13, R15, R14 ;  /* 0x0000000f0d007223 */ /* 0x000fca000000000e */
[----:B------:R-:W-:-:S04]  /*22a0*/  SHF.R.U32.HI R5, RZ, 0x17, R0 ;  /* 0x00000017ff057819 */ /* 0x000fc80000011600 */
[----:B------:R-:W-:-:S04]  /*22b0*/  LOP3.LUT R5, R5, 0xff, RZ, 0xc0, !PT ;  /* 0x000000ff05057812 */ /* 0x000fc800078ec0ff */
[----:B------:R-:W-:-:S05]  /*22c0*/  IADD3 R20, PT, PT, R5, R12, RZ ;  /* 0x0000000c05147210 */ /* 0x000fca0007ffe0ff */
[----:B------:R-:W-:-:S05]  /*22d0*/  VIADD R5, R20, 0xffffffff ;  /* 0xffffffff14057836 */ /* 0x000fca0000000000 */
[----:B------:R-:W-:-:S13]  /*22e0*/  ISETP.GE.U32.AND P0, PT, R5, 0xfe, PT ;  /* 0x000000fe0500780c */ /* 0x000fda0003f06070 */
[----:B------:R-:W-:Y:S05]  /*22f0*/  @!P0 BRA `(.L_x_46) ;  /* 0x0000000000808947 */ /* 0x000fea0003800000 */
[----:B------:R-:W-:-:S13]  /*2300*/  ISETP.GT.AND P0, PT, R20, 0xfe, PT ;  /* 0x000000fe1400780c */ /* 0x000fda0003f04270 */
[----:B------:R-:W-:Y:S05]  /*2310*/  @P0 BRA `(.L_x_47) ;  /* 0x00000000006c0947 */ /* 0x000fea0003800000 */
[----:B------:R-:W-:-:S13]  /*2320*/  ISETP.GE.AND P0, PT, R20, 0x1, PT ;  /* 0x000000011400780c */ /* 0x000fda0003f06270 */
[----:B------:R-:W-:Y:S05]  /*2330*/  @P0 BRA `(.L_x_48) ;  /* 0x0000000000740947 */ /* 0x000fea0003800000 */
[----:B------:R-:W-:Y:S02]  /*2340*/  ISETP.GE.AND P0, PT, R20, -0x18, PT ;  /* 0xffffffe81400780c */ /* 0x000fe40003f06270 */
[----:B------:R-:W-:-:S11]  /*2350*/  LOP3.LUT R0, R0, 0x80000000, RZ, 0xc0, !PT ;  /* 0x8000000000007812 */ /* 0x000fd600078ec0ff */
[----:B------:R-:W-:Y:S05]  /*2360*/  @!P0 BRA `(.L_x_48) ;  /* 0x0000000000688947 */ /* 0x000fea0003800000 */
[-CC-:B------:R-:W-:Y:S01]  /*2370*/  FFMA.RZ R5, R13, R15.reuse, R14.reuse ;  /* 0x0000000f0d057223 */ /* 0x180fe2000000c00e */
[C---:B------:R-:W-:Y:S02]  /*2380*/  IADD3 R12, PT, PT, R20.reuse, 0x20, RZ ;  /* 0x00000020140c7810 */ /* 0x040fe40007ffe0ff */
[C---:B------:R-:W-:Y:S02]  /*2390*/  ISETP.NE.AND P2, PT, R20.reuse, RZ, PT ;  /* 0x000000ff1400720c */ /* 0x040fe40003f45270 */
[----:B------:R-:W-:Y:S01]  /*23a0*/  LOP3.LUT R11, R5, 0x7fffff, RZ, 0xc0, !PT ;  /* 0x007fffff050b7812 */ /* 0x000fe200078ec0ff */
[CCC-:B------:R-:W-:Y:S01]  /*23b0*/  FFMA.RP R5, R13.reuse, R15.reuse, R14.reuse ;  /* 0x0000000f0d057223 */ /* 0x1c0fe2000000800e */
[----:B------:R-:W-:Y:S01]  /*23c0*/  FFMA.RM R14, R13, R15, R14 ;  /* 0x0000000f0d0e7223 */ /* 0x000fe2000000400e */
[----:B------:R-:W-:Y:S02]  /*23d0*/  ISETP.NE.AND P1, PT, R20, RZ, PT ;  /* 0x000000ff1400720c */ /* 0x000fe40003f25270 */
[----:B------:R-:W-:-:S02]  /*23e0*/  LOP3.LUT R11, R11, 0x800000, RZ, 0xfc, !PT ;  /* 0x008000000b0b7812 */ /* 0x000fc400078efcff */
[----:B------:R-:W-:Y:S02]  /*23f0*/  IADD3 R13, PT, PT, -R20, RZ, RZ ;  /* 0x000000ff140d7210 */ /* 0x000fe40007ffe1ff */
[----:B------:R-:W-:Y:S02]  /*2400*/  SHF.L.U32 R12, R11, R12, RZ ;  /* 0x0000000c0b0c7219 */ /* 0x000fe400000006ff */
[----:B------:R-:W-:Y:S02]  /*2410*/  FSETP.NEU.FTZ.AND P0, PT, R5, R14, PT ;  /* 0x0000000e0500720b */ /* 0x000fe40003f1d000 */
[----:B------:R-:W-:Y:S02]  /*2420*/  SEL R14, R13, RZ, P2 ;  /* 0x000000ff0d0e7207 */ /* 0x000fe40001000000 */
[----:B------:R-:W-:Y:S02]  /*2430*/  ISETP.NE.AND P1, PT, R12, RZ, P1 ;  /* 0x000000ff0c00720c */ /* 0x000fe40000f25270 */
[----:B------:R-:W-:-:S02]  /*2440*/  SHF.R.U32.HI R14, RZ, R14, R11 ;  /* 0x0000000eff0e7219 */ /* 0x000fc4000001160b */
[----:B------:R-:W-:Y:S02]  /*2450*/  PLOP3.LUT P0, PT, P0, P1, PT, 0xf8, 0x8f ;  /* 0x00000000008f781c */ /* 0x000fe40000703f70 */
[----:B------:R-:W-:Y:S02]  /*2460*/  SHF.R.U32.HI R12, RZ, 0x1, R14 ;  /* 0x00000001ff0c7819 */ /* 0x000fe4000001160e */
[----:B------:R-:W-:-:S04]  /*2470*/  SEL R5, RZ, 0x1, !P0 ;  /* 0x00000001ff057807 */ /* 0x000fc80004000000 */
[----:B------:R-:W-:-:S04]  /*2480*/  LOP3.LUT R5, R5, 0x1, R12, 0xf8, !PT ;  /* 0x0000000105057812 */ /* 0x000fc800078ef80c */
[----:B------:R-:W-:-:S04]  /*2490*/  LOP3.LUT R5, R5, R14, RZ, 0xc0, !PT ;  /* 0x0000000e05057212 */ /* 0x000fc800078ec0ff */
[----:B------:R-:W-:-:S04]  /*24a0*/  IADD3 R5, PT, PT, R12, R5, RZ ;  /* 0x000000050c057210 */ /* 0x000fc80007ffe0ff */
[----:B------:R-:W-:Y:S01]  /*24b0*/  LOP3.LUT R0, R5, R0, RZ, 0xfc, !PT ;  /* 0x0000000005007212 */ /* 0x000fe200078efcff */
[----:B------:R-:W-:Y:S06]  /*24c0*/  BRA `(.L_x_48) ;  /* 0x0000000000107947 */ /* 0x000fec0003800000 */
.L_x_47:
[----:B------:R-:W-:-:S04]  /*24d0*/  LOP3.LUT R0, R0, 0x80000000, RZ, 0xc0, !PT ;  /* 0x8000000000007812 */ /* 0x000fc800078ec0ff */
[----:B------:R-:W-:Y:S01]  /*24e0*/  LOP3.LUT R0, R0, 0x7f800000, RZ, 0xfc, !PT ;  /* 0x7f80000000007812 */ /* 0x000fe200078efcff */
[----:B------:R-:W-:Y:S06]  /*24f0*/  BRA `(.L_x_48) ;  /* 0x0000000000047947 */ /* 0x000fec0003800000 */
.L_x_46:
[----:B------:R-:W-:-:S07]  /*2500*/  LEA R0, R12, R0, 0x17 ;  /* 0x000000000c007211 */ /* 0x000fce00078eb8ff */
.L_x_48:
[----:B------:R-:W-:Y:S05]  /*2510*/  BSYNC.RECONVERGENT B2 ;  /* 0x0000000000027941 */ /* 0x000fea0003800200 */
.L_x_45:
[----:B------:R-:W-:Y:S05]  /*2520*/  BRA `(.L_x_49) ;  /* 0x0000000000207947 */ /* 0x000fea0003800000 */
.L_x_44:
[----:B------:R-:W-:-:S04]  /*2530*/  LOP3.LUT R0, R13, 0x80000000, R0, 0x48, !PT ;  /* 0x800000000d007812 */ /* 0x000fc800078e4800 */
[----:B------:R-:W-:Y:S01]  /*2540*/  LOP3.LUT R0, R0, 0x7f800000, RZ, 0xfc, !PT ;  /* 0x7f80000000007812 */ /* 0x000fe200078efcff */
[----:B------:R-:W-:Y:S06]  /*2550*/  BRA `(.L_x_49) ;  /* 0x0000000000147947 */ /* 0x000fec0003800000 */
.L_x_43:
[----:B------:R-:W-:Y:S01]  /*2560*/  LOP3.LUT R0, R13, 0x80000000, R0, 0x48, !PT ;  /* 0x800000000d007812 */ /* 0x000fe200078e4800 */
[----:B------:R-:W-:Y:S06]  /*2570*/  BRA `(.L_x_49) ;  /* 0x00000000000c7947 */ /* 0x000fec0003800000 */
.L_x_42:
[----:B------:R-:W0:Y:S01]  /*2580*/  MUFU.RSQ R0, -QNAN ;  /* 0xffc0000000007908 */ /* 0x000e220000001400 */
[----:B------:R-:W-:Y:S05]  /*2590*/  BRA `(.L_x_49) ;  /* 0x0000000000047947 */ /* 0x000fea0003800000 */
.L_x_41:
[----:B------:R-:W-:-:S07]  /*25a0*/  FADD.FTZ R0, R0, R3 ;  /* 0x0000000300007221 */ /* 0x000fce0000010000 */
.L_x_49:
[----:B------:R-:W-:Y:S05]  /*25b0*/  BSYNC.RECONVERGENT B1 ;  /* 0x0000000000017941 */ /* 0x000fea0003800200 */
.L_x_39:
[----:B------:R-:W-:-:S04]  /*25c0*/  HFMA2 R5, -RZ, RZ, 0, 0 ;  /* 0x00000000ff057431 */ /* 0x000fc800000001ff */
[----:B0-----:R-:W-:Y:S05]  /*25d0*/  RET.REL.NODEC R4 `(_Z13render_mandelifi4mat2P7palettePhii) ;  /* 0xffffffd804887950 */ /* 0x001fea0003c3ffff */
.L_x_50:
[----:B------:R-:W-:-:S00]  /*25e0*/  BRA `(.L_x_50) ;  /* 0xfffffffc00fc7947 */ /* 0x000fc0000383ffff */
[----:B------:R-:W-:-:S00]  /*25f0*/  NOP ;  /* 0x0000000000007918 */ /* 0x000fc00000000000 */
        /* <DEDUP_REMOVED lines=8> */
.L_x_52:


//--------------------- .nv.global.init           --------------------------
	.section	.nv.global.init,"aw",@progbits
.nv.global.init:
	.type		$str$1,@object
	.size		$str$1,($str - $str$1)
$str$1:
        /*0000*/ 	.byte	0x50, 0x61, 0x6c, 0x65, 0x74, 0x74, 0x65, 0x20, 0x65, 0x76, 0x61, 0x6c, 0x75, 0x61, 0x74, 0x69
        /*0010*/ 	.byte	0x6f, 0x6e, 0x20, 0x66, 0x61, 0x69, 0x6c, 0x65, 0x64, 0x2e, 0x0a, 0x00
	.type		$str,@object
	.size		$str,(.L_0 - $str)
$str:
        /*001c*/ 	.byte	0x78, 0x20, 0x6d, 0x75, 0x73, 0x74, 0x20, 0x62, 0x65, 0x20, 0x69, 0x6e, 0x20, 0x74, 0x68, 0x65
        /*002c*/ 	.byte	0x20, 0x72, 0x61, 0x6e, 0x67, 0x65, 0x20, 0x30, 0x20, 0x74, 0x6f, 0x20, 0x31, 0x2e, 0x0a, 0x00
.L_0:


//--------------------- .nv.shared.reserved.0     --------------------------
	.section	.nv.shared.reserved.0,"aw",@nobits
	.weak		__nv_reservedSMEM_offset_0_alias
	.size		__nv_reservedSMEM_offset_0_alias, 0, 64
	.other		__nv_reservedSMEM_offset_0_alias,@"STO_CUDA_RESERVED_SHARED STV_DEFAULT"
__nv_reservedSMEM_offset_0_alias:
	.zero		0
	.zero		64


//--------------------- .nv.constant0._Z13render_mandelifi4mat2P7palettePhii --------------------------
	.section	.nv.constant0._Z13render_mandelifi4mat2P7palettePhii,"a",@progbits
	.sectionflags	@""
	.align	4
.nv.constant0._Z13render_mandelifi4mat2P7palettePhii:
	.zero		960


//--------------------- SYMBOLS --------------------------

	.type		.nv.reservedSmem.offset0,@object
	.size		.nv.reservedSmem.offset0,0x4
	.type		vprintf,@function
